	.target	sm_90a

	.elftype	@"ET_EXEC"


//--------------------- .note.nv.tkinfo           --------------------------
	.section	.note.nv.tkinfo,"",@"SHT_NOTE"
	.sectionflags	@"SHF_NOTE_NV_TKINFO"
	.tkinfo
        /*0018*/ 	.word	0x00000002
        /*0030*/ 	.string	""
        /*0030*/ 	.string	"ptxas"
        /*0030*/ 	.string	"Cuda compilation tools, release 13.0, V13.0.88"
        /*0030*/ 	.string	"Build cuda_13.0.r13.0/compiler.36424714_0"
        /*0030*/ 	.string	"-v  -suppress-debug-info  -lineinfo  -arch sm_90a "



//--------------------- .note.nv.cuinfo           --------------------------
	.section	.note.nv.cuinfo,"",@"SHT_NOTE"
	.sectionflags	@"SHF_NOTE_NV_CUINFO"
        /*0018*/ 	.short	0x0002
        /*001a*/ 	.short	0x005a
        /*001c*/ 	.short	0x0082
	.zero		2


//--------------------- .nv.info                  --------------------------
	.section	.nv.info,"",@"SHT_CUDA_INFO"
	.align	4


	//----- nvinfo : EIATTR_REGCOUNT
	.align		4
        /*0000*/ 	.byte	0x04, 0x2f
        /*0002*/ 	.short	(.L_1 - .L_0)
	.align		4
.L_0:
        /*0004*/ 	.word	index@(matmul_kernel)
        /*0008*/ 	.word	0x000000ff


	//----- nvinfo : EIATTR_FRAME_SIZE
	.align		4
.L_1:
        /*000c*/ 	.byte	0x04, 0x11
        /*000e*/ 	.short	(.L_3 - .L_2)
	.align		4
.L_2:
        /*0010*/ 	.word	index@(matmul_kernel)
        /*0014*/ 	.word	0x000000f8


	//----- nvinfo : EIATTR_MIN_STACK_SIZE
	.align		4
.L_3:
        /*0018*/ 	.byte	0x04, 0x12
        /*001a*/ 	.short	(.L_5 - .L_4)
	.align		4
.L_4:
        /*001c*/ 	.word	index@(matmul_kernel)
        /*0020*/ 	.word	0x000000f8
.L_5:


//--------------------- .nv.compat                --------------------------
	.section	.nv.compat,"",@"SHT_CUDA_COMPAT_INFO"
	.align	4
        /*0000*/ 	.byte	0x02, 0x09, 0x01, 0x00, 0x02, 0x02, 0x04, 0x00, 0x02, 0x05, 0x05, 0x00, 0x03, 0x07, 0x01, 0x01
        /*0010*/ 	.byte	0x02, 0x03, 0x00, 0x00, 0x02, 0x06, 0x01, 0x00, 0x04, 0x0b, 0x08, 0x00, 0x00, 0x00, 0x00, 0x00
        /*0020*/ 	.byte	0x00, 0x00, 0x00, 0x00


//--------------------- .nv.info.matmul_kernel    --------------------------
	.section	.nv.info.matmul_kernel,"",@"SHT_CUDA_INFO"
	.sectionflags	@""
	.align	4


	//----- nvinfo : EIATTR_CUDA_API_VERSION
	.align		4
        /*0000*/ 	.byte	0x04, 0x37
        /*0002*/ 	.short	(.L_7 - .L_6)
.L_6:
        /*0004*/ 	.word	0x00000082


	//----- nvinfo : EIATTR_KPARAM_INFO
	.align		4
.L_7:
        /*0008*/ 	.byte	0x04, 0x17
        /*000a*/ 	.short	(.L_9 - .L_8)
.L_8:
        /*000c*/ 	.word	0x00000000
        /*0010*/ 	.short	0x000d
        /*0012*/ 	.short	0x0048
        /*0014*/ 	.byte	0x00, 0xf4, 0x21, 0x00


	//----- nvinfo : EIATTR_KPARAM_INFO
	.align		4
.L_9:
        /*0018*/ 	.byte	0x04, 0x17
        /*001a*/ 	.short	(.L_11 - .L_10)
.L_10:
        /*001c*/ 	.word	0x00000000
        /*0020*/ 	.short	0x000c
        /*0022*/ 	.short	0x0040
        /*0024*/ 	.byte	0x00, 0xf4, 0x21, 0x00


	//----- nvinfo : EIATTR_KPARAM_INFO
	.align		4
.L_11:
        /*0028*/ 	.byte	0x04, 0x17
        /*002a*/ 	.short	(.L_13 - .L_12)
.L_12:
        /*002c*/ 	.word	0x00000000
        /*0030*/ 	.short	0x000b
        /*0032*/ 	.short	0x0038
        /*0034*/ 	.byte	0x00, 0xf0, 0x11, 0x00


	//----- nvinfo : EIATTR_KPARAM_INFO
	.align		4
.L_13:
        /*0038*/ 	.byte	0x04, 0x17
        /*003a*/ 	.short	(.L_15 - .L_14)
.L_14:
        /*003c*/ 	.word	0x00000000
        /*0040*/ 	.short	0x000a
        /*0042*/ 	.short	0x0034
        /*0044*/ 	.byte	0x00, 0xf0, 0x11, 0x00


	//----- nvinfo : EIATTR_KPARAM_INFO
	.align		4
.L_15:
        /*0048*/ 	.byte	0x04, 0x17
        /*004a*/ 	.short	(.L_17 - .L_16)
.L_16:
        /*004c*/ 	.word	0x00000000
        /*0050*/ 	.short	0x0009
        /*0052*/ 	.short	0x0030
        /*0054*/ 	.byte	0x00, 0xf0, 0x11, 0x00


	//----- nvinfo : EIATTR_KPARAM_INFO
	.align		4
.L_17:
        /*0058*/ 	.byte	0x04, 0x17
        /*005a*/ 	.short	(.L_19 - .L_18)
.L_18:
        /*005c*/ 	.word	0x00000000
        /*0060*/ 	.short	0x0008
        /*0062*/ 	.short	0x002c
        /*0064*/ 	.byte	0x00, 0xf0, 0x11, 0x00


	//----- nvinfo : EIATTR_KPARAM_INFO
	.align		4
.L_19:
        /*0068*/ 	.byte	0x04, 0x17
        /*006a*/ 	.short	(.L_21 - .L_20)
.L_20:
        /*006c*/ 	.word	0x00000000
        /*0070*/ 	.short	0x0007
        /*0072*/ 	.short	0x0028
        /*0074*/ 	.byte	0x00, 0xf0, 0x11, 0x00


	//----- nvinfo : EIATTR_KPARAM_INFO
	.align		4
.L_21:
        /*0078*/ 	.byte	0x04, 0x17
        /*007a*/ 	.short	(.L_23 - .L_22)
.L_22:
        /*007c*/ 	.word	0x00000000
        /*0080*/ 	.short	0x0006
        /*0082*/ 	.short	0x0024
        /*0084*/ 	.byte	0x00, 0xf0, 0x11, 0x00


	//----- nvinfo : EIATTR_KPARAM_INFO
	.align		4
.L_23:
        /*0088*/ 	.byte	0x04, 0x17
        /*008a*/ 	.short	(.L_25 - .L_24)
.L_24:
        /*008c*/ 	.word	0x00000000
        /*0090*/ 	.short	0x0005
        /*0092*/ 	.short	0x0020
        /*0094*/ 	.byte	0x00, 0xf0, 0x11, 0x00


	//----- nvinfo : EIATTR_KPARAM_INFO
	.align		4
.L_25:
        /*0098*/ 	.byte	0x04, 0x17
        /*009a*/ 	.short	(.L_27 - .L_26)
.L_26:
        /*009c*/ 	.word	0x00000000
        /*00a0*/ 	.short	0x0004
        /*00a2*/ 	.short	0x001c
        /*00a4*/ 	.byte	0x00, 0xf0, 0x11, 0x00


	//----- nvinfo : EIATTR_KPARAM_INFO
	.align		4
.L_27:
        /*00a8*/ 	.byte	0x04, 0x17
        /*00aa*/ 	.short	(.L_29 - .L_28)
.L_28:
        /*00ac*/ 	.word	0x00000000
        /*00b0*/ 	.short	0x0003
        /*00b2*/ 	.short	0x0018
        /*00b4*/ 	.byte	0x00, 0xf0, 0x11, 0x00


	//----- nvinfo : EIATTR_KPARAM_INFO
	.align		4
.L_29:
        /*00b8*/ 	.byte	0x04, 0x17
        /*00ba*/ 	.short	(.L_31 - .L_30)
.L_30:
        /*00bc*/ 	.word	0x00000000
        /*00c0*/ 	.short	0x0002
        /*00c2*/ 	.short	0x0010
        /*00c4*/ 	.byte	0x00, 0xf4, 0x21, 0x00


	//----- nvinfo : EIATTR_KPARAM_INFO
	.align		4
.L_31:
        /*00c8*/ 	.byte	0x04, 0x17
        /*00ca*/ 	.short	(.L_33 - .L_32)
.L_32:
        /*00cc*/ 	.word	0x00000000
        /*00d0*/ 	.short	0x0001
        /*00d2*/ 	.short	0x0008
        /*00d4*/ 	.byte	0x00, 0xf4, 0x21, 0x00


	//----- nvinfo : EIATTR_KPARAM_INFO
	.align		4
.L_33:
        /*00d8*/ 	.byte	0x04, 0x17
        /*00da*/ 	.short	(.L_35 - .L_34)
.L_34:
        /*00dc*/ 	.word	0x00000000
        /*00e0*/ 	.short	0x0000
        /*00e2*/ 	.short	0x0000
        /*00e4*/ 	.byte	0x00, 0xf4, 0x21, 0x00


	//----- nvinfo : EIATTR_SPARSE_MMA_MASK
	.align		4
.L_35:
        /*00e8*/ 	.byte	0x03, 0x50
        /*00ea*/ 	.short	0x0000


	//----- nvinfo : EIATTR_MAXREG_COUNT
	.align		4
        /*00ec*/ 	.byte	0x03, 0x1b
        /*00ee*/ 	.short	0x00ff


	//----- nvinfo : EIATTR_NUM_BARRIERS
	.align		4
        /*00f0*/ 	.byte	0x02, 0x4c
        /*00f2*/ 	.byte	0x01
	.zero		1


	//----- nvinfo : EIATTR_ANNOTATIONS
	.align		4
        /*00f4*/ 	.byte	0x04, 0x55
        /*00f6*/ 	.short	(.L_37 - .L_36)


	//   ....[0]....
.L_36:
        /*00f8*/ 	.word	0x00000001
        /*00fc*/ 	.byte	0xd0, 0x00, 0x00, 0x00, 0x01, 0x00, 0x00, 0x00, 0x30, 0x2e, 0x00, 0x00, 0x01, 0x00, 0x00, 0x00
        /* <DEDUP_REMOVED lines=70> */
        /*056c*/ 	.byte	0x10, 0xa1, 0x00, 0x00


	//----- nvinfo : EIATTR_MERCURY_ISA_VERSION
	.align		4
.L_37:
        /*0570*/ 	.byte	0x03, 0x5f
        /*0572*/ 	.short	0x0101


	//----- nvinfo : EIATTR_EXIT_INSTR_OFFSETS
	.align		4
        /*0574*/ 	.byte	0x04, 0x1c
        /*0576*/ 	.short	(.L_39 - .L_38)


	//   ....[0]....
.L_38:
        /*0578*/ 	.word	0x0000e6e0


	//   ....[1]....
        /*057c*/ 	.word	0x0000e700


	//----- nvinfo : EIATTR_REQNTID
	.align		4
.L_39:
        /*0580*/ 	.byte	0x04, 0x10
        /*0582*/ 	.short	(.L_41 - .L_40)
.L_40:
        /*0584*/ 	.word	0x00000100
        /*0588*/ 	.word	0x00000001
        /*058c*/ 	.word	0x00000001


	//----- nvinfo : EIATTR_CBANK_PARAM_SIZE
	.align		4
.L_41:
        /*0590*/ 	.byte	0x03, 0x19
        /*0592*/ 	.short	0x0050


	//----- nvinfo : EIATTR_PARAM_CBANK
	.align		4
        /*0594*/ 	.byte	0x04, 0x0a
        /*0596*/ 	.short	(.L_43 - .L_42)
	.align		4
.L_42:
        /*0598*/ 	.word	index@(.nv.constant0.matmul_kernel)
        /*059c*/ 	.short	0x0210
        /*059e*/ 	.short	0x0050


	//----- nvinfo : EIATTR_SW_WAR
	.align		4
.L_43:
        /*05a0*/ 	.byte	0x04, 0x36
        /*05a2*/ 	.short	(.L_45 - .L_44)
.L_44:
        /*05a4*/ 	.word	0x00000008
.L_45:


//--------------------- .nv.callgraph             --------------------------
	.section	.nv.callgraph,"",@"SHT_CUDA_CALLGRAPH"
	.align	4
	.sectionentsize	8
	.align		4
        /*0000*/ 	.word	0x00000000
	.align		4
        /*0004*/ 	.word	0xffffffff
	.align		4
        /*0008*/ 	.word	0x00000000
	.align		4
        /*000c*/ 	.word	0xfffffffe
	.align		4
        /*0010*/ 	.word	0x00000000
	.align		4
        /*0014*/ 	.word	0xfffffffd
	.align		4
        /*0018*/ 	.word	0x00000000
	.align		4
        /*001c*/ 	.word	0xfffffffc


//--------------------- .text.matmul_kernel       --------------------------
	.section	.text.matmul_kernel,"ax",@progbits
	.align	128
        .global         matmul_kernel
        .type           matmul_kernel,@function
        .size           matmul_kernel,(.L_x_3 - matmul_kernel)
        .other          matmul_kernel,@"STO_CUDA_ENTRY STV_DEFAULT"
matmul_kernel:
.text.matmul_kernel:
[----:B------:R-:W1:Y:S08]  /*0000*/  LDC R1, c[0x0][0x28] ;  /* 0x00000a00ff017b82 */ /* 0x000e700000000800 */
[----:B------:R-:W2:Y:S01]  /*0010*/  LDC.64 R2, c[0x0][0x228] ;  /* 0x00008a00ff027b82 */ /* 0x000ea20000000a00 */
[----:B-1----:R-:W-:Y:S01]  /*0020*/  VIADD R1, R1, 0xffffff08 ;  /* 0xffffff0801017836 */ /* 0x002fe20000000000 */
[----:B------:R-:W1:Y:S01]  /*0030*/  S2R R5, SR_CTAID.X ;  /* 0x0000000000057919 */ /* 0x000e620000002500 */
[----:B------:R-:W-:Y:S01]  /*0040*/  ULDC UR5, c[0x0][0x240] ;  /* 0x0000900000057ab9 */ /* 0x000fe20000000800 */
[----:B------:R-:W-:Y:S01]  /*0050*/  ULDC.64 UR10, c[0x0][0x218] ;  /* 0x00008600000a7ab9 */ /* 0x000fe20000000a00 */
[----:B------:R-:W-:Y:S01]  /*0060*/  ULDC.64 UR8, c[0x0][0x210] ;  /* 0x0000840000087ab9 */ /* 0x000fe20000000a00 */
[----:B------:R-:W3:Y:S01]  /*0070*/  S2R R239, SR_TID.X ;  /* 0x0000000000ef7919 */ /* 0x000ee20000002100 */
[----:B------:R-:W-:Y:S01]  /*0080*/  UMOV UR7, 0x400 ;  /* 0x0000040000077882 */ /* 0x000fe20000000000 */
[----:B------:R-:W4:Y:S01]  /*0090*/  LDC.64 R168, c[0x0][0x230] ;  /* 0x00008c00ffa87b82 */ /* 0x000f220000000a00 */
[----:B------:R-:W-:-:S07]  /*00a0*/  ULDC.64 UR14, c[0x0][0x208] ;  /* 0x00008200000e7ab9 */ /* 0x000fce0000000a00 */
[----:B------:R-:W5:Y:S01]  /*00b0*/  LDC.64 R172, c[0x0][0x238] ;  /* 0x00008e00ffac7b82 */ /* 0x000f620000000a00 */
[----:B--2---:R-:W-:Y:S01]  /*00c0*/  IMAD.MOV.U32 R152, RZ, RZ, R3 ;  /* 0x000000ffff987224 */ /* 0x004fe200078e0003 */
[----:B------:R2:W-:Y:S01]  /*00d0*/  STL.64 [R1+0x98], R2 ;  /* 0x0000980201007387 */ /* 0x0005e20000100a00 */
[----:B------:R-:W-:-:S05]  /*00e0*/  IMAD.MOV.U32 R160, RZ, RZ, R2 ;  /* 0x000000ffffa07224 */ /* 0x000fca00078e0002 */
[----:B------:R-:W3:Y:S01]  /*00f0*/  S2UR UR4, SR_CgaCtaId ;  /* 0x00000000000479c3 */ /* 0x000ee20000008800 */
[----:B------:R-:W-:Y:S02]  /*0100*/  VIADD R0, R152, 0x1ff ;  /* 0x000001ff98007836 */ /* 0x000fe40000000000 */
[----:B----4-:R-:W-:Y:S01]  /*0110*/  VIADD R236, R168, 0xffffffe0 ;  /* 0xffffffe0a8ec7836 */ /* 0x010fe20000000000 */
[----:B-1----:R-:W-:Y:S02]  /*0120*/  IABS R8, R5 ;  /* 0x0000000500087213 */ /* 0x002fe40000000000 */
[----:B--2---:R-:W-:Y:S02]  /*0130*/  SHF.R.S32.HI R3, RZ, 0x1f, R0 ;  /* 0x0000001fff037819 */ /* 0x004fe40000011400 */
[----:B---3--:R-:W-:Y:S02]  /*0140*/  LOP3.LUT R241, R239, 0x1f, RZ, 0xc0, !PT ;  /* 0x0000001feff17812 */ /* 0x008fe400078ec0ff */
[----:B------:R-:W-:-:S04]  /*0150*/  LEA.HI R3, R3, R0, RZ, 0x9 ;  /* 0x0000000003037211 */ /* 0x000fc800078f48ff */
[----:B------:R-:W-:-:S05]  /*0160*/  SHF.R.S32.HI R3, RZ, 0x9, R3 ;  /* 0x00000009ff037819 */ /* 0x000fca0000011403 */
[----:B------:R-:W-:Y:S01]  /*0170*/  IMAD.SHL.U32 R4, R3, 0x8, RZ ;  /* 0x0000000803047824 */ /* 0x000fe200078e00ff */
[----:B------:R-:W-:-:S04]  /*0180*/  ULEA UR7, UR4, UR7, 0x18 ;  /* 0x0000000704077291 */ /* 0x000fc8000f8ec03f */
[-C--:B------:R-:W-:Y:S02]  /*0190*/  IABS R7, R4.reuse ;  /* 0x0000000400077213 */ /* 0x080fe40000000000 */
[----:B------:R-:W-:Y:S02]  /*01a0*/  IABS R10, R4 ;  /* 0x00000004000a7213 */ /* 0x000fe40000000000 */
[----:B------:R-:W1:Y:S08]  /*01b0*/  I2F.RP R0, R7 ;  /* 0x0000000700007306 */ /* 0x000e700000209400 */
[----:B-1----:R-:W1:Y:S02]  /*01c0*/  MUFU.RCP R0, R0 ;  /* 0x0000000000007308 */ /* 0x002e640000001000 */
[----:B-1----:R-:W-:-:S02]  /*01d0*/  VIADD R2, R0, 0xffffffe ;  /* 0x0ffffffe00027836 */ /* 0x002fc40000000000 */
[----:B------:R-:W-:-:S04]  /*01e0*/  IMAD.MOV R0, RZ, RZ, -R10 ;  /* 0x000000ffff007224 */ /* 0x000fc800078e0a0a */
[----:B------:R1:W2:Y:S02]  /*01f0*/  F2I.FTZ.U32.TRUNC.NTZ R3, R2 ;  /* 0x0000000200037305 */ /* 0x0002a4000021f000 */
[----:B-1----:R-:W-:Y:S02]  /*0200*/  IMAD.MOV.U32 R2, RZ, RZ, RZ ;  /* 0x000000ffff027224 */ /* 0x002fe400078e00ff */
[----:B--2---:R-:W-:-:S04]  /*0210*/  IMAD.MOV R6, RZ, RZ, -R3 ;  /* 0x000000ffff067224 */ /* 0x004fc800078e0a03 */
[----:B------:R-:W-:Y:S02]  /*0220*/  IMAD R9, R6, R7, RZ ;  /* 0x0000000706097224 */ /* 0x000fe400078e02ff */
[----:B------:R-:W-:Y:S02]  /*0230*/  IMAD.MOV.U32 R6, RZ, RZ, R8 ;  /* 0x000000ffff067224 */ /* 0x000fe400078e0008 */
[----:B------:R-:W-:-:S06]  /*0240*/  IMAD.HI.U32 R3, R3, R9, R2 ;  /* 0x0000000903037227 */ /* 0x000fcc00078e0002 */
[----:B------:R-:W-:-:S04]  /*0250*/  IMAD.HI.U32 R3, R3, R6, RZ ;  /* 0x0000000603037227 */ /* 0x000fc800078e00ff */
[----:B------:R-:W-:-:S05]  /*0260*/  IMAD R0, R3, R0, R6 ;  /* 0x0000000003007224 */ /* 0x000fca00078e0206 */
[----:B------:R-:W-:-:S13]  /*0270*/  ISETP.GT.U32.AND P1, PT, R7, R0, PT ;  /* 0x000000000700720c */ /* 0x000fda0003f24070 */
[----:B------:R-:W-:Y:S02]  /*0280*/  @!P1 IMAD.IADD R0, R0, 0x1, -R7 ;  /* 0x0000000100009824 */ /* 0x000fe400078e0a07 */
[----:B------:R-:W-:Y:S01]  /*0290*/  @!P1 VIADD R3, R3, 0x1 ;  /* 0x0000000103039836 */ /* 0x000fe20000000000 */
[----:B------:R-:W-:Y:S02]  /*02a0*/  ISETP.NE.AND P1, PT, R4, RZ, PT ;  /* 0x000000ff0400720c */ /* 0x000fe40003f25270 */
[----:B------:R-:W-:Y:S02]  /*02b0*/  ISETP.GE.U32.AND P0, PT, R0, R7, PT ;  /* 0x000000070000720c */ /* 0x000fe40003f06070 */
[----:B------:R-:W-:-:S04]  /*02c0*/  LOP3.LUT R0, R5, R4, RZ, 0x3c, !PT ;  /* 0x0000000405007212 */ /* 0x000fc800078e3cff */
[----:B------:R-:W-:Y:S01]  /*02d0*/  ISETP.GE.AND P2, PT, R0, RZ, PT ;  /* 0x000000ff0000720c */ /* 0x000fe20003f46270 */
[----:B------:R-:W-:-:S06]  /*02e0*/  VIADD R0, R160, 0x3f ;  /* 0x0000003fa0007836 */ /* 0x000fcc0000000000 */
[----:B------:R-:W-:-:S04]  /*02f0*/  @P0 VIADD R3, R3, 0x1 ;  /* 0x0000000103030836 */ /* 0x000fc80000000000 */
[----:B------:R-:W-:Y:S01]  /*0300*/  IMAD.MOV.U32 R2, RZ, RZ, R3 ;  /* 0x000000ffff027224 */ /* 0x000fe200078e0003 */
[----:B------:R-:W-:-:S03]  /*0310*/  SHF.R.S32.HI R3, RZ, 0x1f, R0 ;  /* 0x0000001fff037819 */ /* 0x000fc60000011400 */
[----:B------:R-:W-:Y:S01]  /*0320*/  @!P2 IMAD.MOV R2, RZ, RZ, -R2 ;  /* 0x000000ffff02a224 */ /* 0x000fe200078e0a02 */
[----:B------:R-:W-:Y:S02]  /*0330*/  @!P1 LOP3.LUT R2, RZ, R4, RZ, 0x33, !PT ;  /* 0x00000004ff029212 */ /* 0x000fe400078e33ff */
[----:B------:R-:W-:-:S03]  /*0340*/  LEA.HI R3, R3, R0, RZ, 0x6 ;  /* 0x0000000003037211 */ /* 0x000fc600078f30ff */
[----:B------:R-:W-:Y:S02]  /*0350*/  IMAD.SHL.U32 R12, R2, 0x8, RZ ;  /* 0x00000008020c7824 */ /* 0x000fe400078e00ff */
[----:B------:R-:W-:-:S03]  /*0360*/  IMAD.MOV R2, RZ, RZ, -R2 ;  /* 0x000000ffff027224 */ /* 0x000fc600078e0a02 */
[----:B------:R-:W-:Y:S01]  /*0370*/  LEA.HI.SX32 R3, R3, -R12, 0x1a ;  /* 0x8000000c03037211 */ /* 0x000fe200078fd2ff */
[----:B------:R-:W-:-:S03]  /*0380*/  IMAD R15, R4, R2, R5 ;  /* 0x00000002040f7224 */ /* 0x000fc600078e0205 */
[----:B------:R-:W-:Y:S02]  /*0390*/  VIMNMX R14, R3, 0x8, PT ;  /* 0x00000008030e7848 */ /* 0x000fe40003fe0100 */
[----:B------:R-:W-:Y:S02]  /*03a0*/  IABS R9, R15 ;  /* 0x0000000f00097213 */ /* 0x000fe40000000000 */
[-C--:B------:R-:W-:Y:S02]  /*03b0*/  IABS R7, R14.reuse ;  /* 0x0000000e00077213 */ /* 0x080fe40000000000 */
[----:B------:R-:W-:Y:S02]  /*03c0*/  IABS R4, R14 ;  /* 0x0000000e00047213 */ /* 0x000fe40000000000 */
[----:B------:R-:W1:Y:S08]  /*03d0*/  I2F.RP R0, R7 ;  /* 0x0000000700007306 */ /* 0x000e700000209400 */
[----:B-1----:R-:W1:Y:S02]  /*03e0*/  MUFU.RCP R0, R0 ;  /* 0x0000000000007308 */ /* 0x002e640000001000 */
[----:B-1----:R-:W-:-:S02]  /*03f0*/  VIADD R3, R0, 0xffffffe ;  /* 0x0ffffffe00037836 */ /* 0x002fc40000000000 */
[----:B------:R-:W-:Y:S01]  /*0400*/  IMAD.MOV R0, RZ, RZ, -R4 ;  /* 0x000000ffff007224 */ /* 0x000fe200078e0a04 */
[----:B------:R-:W-:-:S03]  /*0410*/  IABS R4, R160 ;  /* 0x000000a000047213 */ /* 0x000fc60000000000 */
[----:B------:R-:W1:Y:S02]  /*0420*/  F2I.FTZ.U32.TRUNC.NTZ R3, R3 ;  /* 0x0000000300037305 */ /* 0x000e64000021f000 */
[----:B-1----:R-:W-:-:S04]  /*0430*/  IMAD.MOV R6, RZ, RZ, -R3 ;  /* 0x000000ffff067224 */ /* 0x002fc800078e0a03 */
[----:B------:R-:W-:-:S04]  /*0440*/  IMAD.MOV.U32 R2, RZ, RZ, R6 ;  /* 0x000000ffff027224 */ /* 0x000fc800078e0006 */
[----:B------:R-:W-:Y:S02]  /*0450*/  IMAD R5, R2, R7, RZ ;  /* 0x0000000702057224 */ /* 0x000fe400078e02ff */
[----:B------:R-:W-:-:S04]  /*0460*/  IMAD.MOV.U32 R2, RZ, RZ, RZ ;  /* 0x000000ffff027224 */ /* 0x000fc800078e00ff */
[----:B------:R-:W-:Y:S01]  /*0470*/  IMAD.HI.U32 R2, R3, R5, R2 ;  /* 0x0000000503027227 */ /* 0x000fe200078e0002 */
[----:B------:R-:W-:Y:S01]  /*0480*/  IABS R3, R152 ;  /* 0x0000009800037213 */ /* 0x000fe20000000000 */
[----:B------:R-:W1:Y:S04]  /*0490*/  I2F.RP R5, R4 ;  /* 0x0000000400057306 */ /* 0x000e680000209400 */
[----:B------:R-:W-:-:S04]  /*04a0*/  IMAD.HI.U32 R2, R2, R9, RZ ;  /* 0x0000000902027227 */ /* 0x000fc800078e00ff */
[----:B------:R-:W2:Y:S01]  /*04b0*/  I2F.RP R8, R3 ;  /* 0x0000000300087306 */ /* 0x000ea20000209400 */
[----:B------:R-:W-:-:S05]  /*04c0*/  IMAD R0, R2, R0, R9 ;  /* 0x0000000002007224 */ /* 0x000fca00078e0209 */
[----:B------:R-:W-:Y:S02]  /*04d0*/  ISETP.GT.U32.AND P1, PT, R7, R0, PT ;  /* 0x000000000700720c */ /* 0x000fe40003f24070 */
[----:B-1----:R-:W1:Y:S08]  /*04e0*/  MUFU.RCP R5, R5 ;  /* 0x0000000500057308 */ /* 0x002e700000001000 */
[----:B--2---:R-:W2:Y:S03]  /*04f0*/  MUFU.RCP R8, R8 ;  /* 0x0000000800087308 */ /* 0x004ea60000001000 */
[----:B------:R-:W-:-:S02]  /*0500*/  @!P1 IMAD.IADD R0, R0, 0x1, -R7 ;  /* 0x0000000100009824 */ /* 0x000fc400078e0a07 */
[----:B------:R-:W-:Y:S01]  /*0510*/  @!P1 VIADD R2, R2, 0x1 ;  /* 0x0000000102029836 */ /* 0x000fe20000000000 */
[----:B------:R-:W-:Y:S02]  /*0520*/  ISETP.NE.AND P1, PT, R14, RZ, PT ;  /* 0x000000ff0e00720c */ /* 0x000fe40003f25270 */
[----:B------:R-:W-:Y:S01]  /*0530*/  ISETP.GE.U32.AND P0, PT, R0, R7, PT ;  /* 0x000000070000720c */ /* 0x000fe20003f06070 */
[----:B-1----:R-:W-:Y:S01]  /*0540*/  VIADD R10, R5, 0xffffffe ;  /* 0x0ffffffe050a7836 */ /* 0x002fe20000000000 */
[----:B------:R-:W-:Y:S02]  /*0550*/  LOP3.LUT R0, R15, R14, RZ, 0x3c, !PT ;  /* 0x0000000e0f007212 */ /* 0x000fe400078e3cff */
[----:B------:R-:W-:Y:S01]  /*0560*/  SHF.R.U32.HI R5, RZ, 0x5, R239 ;  /* 0x00000005ff057819 */ /* 0x000fe200000116ef */
[----:B------:R1:W3:Y:S01]  /*0570*/  F2I.FTZ.U32.TRUNC.NTZ R11, R10 ;  /* 0x0000000a000b7305 */ /* 0x0002e2000021f000 */
[----:B------:R-:W-:Y:S02]  /*0580*/  ISETP.GE.AND P2, PT, R0, RZ, PT ;  /* 0x000000ff0000720c */ /* 0x000fe40003f46270 */
[----:B------:R-:W-:Y:S01]  /*0590*/  SGXT.U32 R5, R5, 0x3 ;  /* 0x000000030505781a */ /* 0x000fe20000000000 */
[----:B--2---:R-:W-:-:S04]  /*05a0*/  VIADD R6, R8, 0xffffffe ;  /* 0x0ffffffe08067836 */ /* 0x004fc80000000000 */
[----:B------:R-:W2:Y:S01]  /*05b0*/  F2I.FTZ.U32.TRUNC.NTZ R7, R6 ;  /* 0x0000000600077305 */ /* 0x000ea2000021f000 */
[----:B------:R-:W-:Y:S02]  /*05c0*/  @P0 VIADD R2, R2, 0x1 ;  /* 0x0000000102020836 */ /* 0x000fe40000000000 */
[----:B-1----:R-:W-:-:S03]  /*05d0*/  IMAD.MOV.U32 R10, RZ, RZ, RZ ;  /* 0x000000ffff0a7224 */ /* 0x002fc600078e00ff */
[----:B------:R-:W-:Y:S01]  /*05e0*/  @!P2 IMAD.MOV R2, RZ, RZ, -R2 ;  /* 0x000000ffff02a224 */ /* 0x000fe200078e0a02 */
[----:B------:R-:W-:Y:S01]  /*05f0*/  @!P1 LOP3.LUT R2, RZ, R14, RZ, 0x33, !PT ;  /* 0x0000000eff029212 */ /* 0x000fe200078e33ff */
[----:B---3--:R-:W-:-:S04]  /*0600*/  IMAD.MOV R9, RZ, RZ, -R11 ;  /* 0x000000ffff097224 */ /* 0x008fc800078e0a0b */
[----:B------:R-:W-:Y:S02]  /*0610*/  IMAD.SHL.U32 R0, R2, 0x200, RZ ;  /* 0x0000020002007824 */ /* 0x000fe400078e00ff */
[----:B------:R-:W-:Y:S02]  /*0620*/  IMAD.MOV R13, RZ, RZ, -R2 ;  /* 0x000000ffff0d7224 */ /* 0x000fe400078e0a02 */
[----:B--2---:R-:W-:Y:S01]  /*0630*/  IMAD.MOV R6, RZ, RZ, -R7 ;  /* 0x000000ffff067224 */ /* 0x004fe200078e0a07 */
[----:B------:R-:W-:Y:S01]  /*0640*/  LOP3.LUT R8, R0, R5, RZ, 0xfc, !PT ;  /* 0x0000000500087212 */ /* 0x000fe200078efcff */
[----:B------:R-:W-:Y:S02]  /*0650*/  IMAD R13, R14, R13, R15 ;  /* 0x0000000d0e0d7224 */ /* 0x000fe400078e020f */
[----:B------:R-:W-:Y:S01]  /*0660*/  IMAD R5, R6, R3, RZ ;  /* 0x0000000306057224 */ /* 0x000fe200078e02ff */
[C---:B------:R-:W-:Y:S01]  /*0670*/  LOP3.LUT R16, R8.reuse, 0x1f8, RZ, 0xfc, !PT ;  /* 0x000001f808107812 */ /* 0x040fe200078efcff */
[----:B------:R-:W-:Y:S01]  /*0680*/  IMAD.MOV.U32 R6, RZ, RZ, RZ ;  /* 0x000000ffff067224 */ /* 0x000fe200078e00ff */
[----:B------:R-:W-:Y:S01]  /*0690*/  LOP3.LUT R14, R8, 0x8, RZ, 0xfc, !PT ;  /* 0x00000008080e7812 */ /* 0x000fe200078efcff */
[----:B------:R-:W-:Y:S01]  /*06a0*/  IMAD.IADD R13, R12, 0x1, R13 ;  /* 0x000000010c0d7824 */ /* 0x000fe200078e020d */
[----:B------:R-:W-:Y:S01]  /*06b0*/  IABS R18, R16 ;  /* 0x0000001000127213 */ /* 0x000fe20000000000 */
[----:B------:R-:W-:Y:S01]  /*06c0*/  IMAD.HI.U32 R6, R7, R5, R6 ;  /* 0x0000000507067227 */ /* 0x000fe200078e0006 */
[----:B------:R-:W-:-:S02]  /*06d0*/  ISETP.GE.AND P0, PT, R14, RZ, PT ;  /* 0x000000ff0e00720c */ /* 0x000fc40003f06270 */
[----:B------:R-:W-:Y:S01]  /*06e0*/  LOP3.LUT R21, R8, 0x20, RZ, 0xfc, !PT ;  /* 0x0000002008157812 */ /* 0x000fe200078efcff */
[----:B------:R-:W-:Y:S01]  /*06f0*/  IMAD R7, R9, R4, RZ ;  /* 0x0000000409077224 */ /* 0x000fe200078e02ff */
[----:B------:R-:W-:Y:S01]  /*0700*/  IABS R9, R8 ;  /* 0x0000000800097213 */ /* 0x000fe20000000000 */
[----:B------:R-:W-:Y:S01]  /*0710*/  IMAD.HI.U32 R5, R6, R18, RZ ;  /* 0x0000001206057227 */ /* 0x000fe200078e00ff */
[----:B------:R-:W-:Y:S02]  /*0720*/  LOP3.LUT R22, R8, 0x28, RZ, 0xfc, !PT ;  /* 0x0000002808167812 */ /* 0x000fe400078efcff */
[----:B------:R-:W-:Y:S01]  /*0730*/  ISETP.GE.AND P4, PT, R16, RZ, PT ;  /* 0x000000ff1000720c */ /* 0x000fe20003f86270 */
[----:B------:R-:W-:Y:S01]  /*0740*/  IMAD.MOV R5, RZ, RZ, -R5 ;  /* 0x000000ffff057224 */ /* 0x000fe200078e0a05 */
[----:B------:R-:W-:Y:S01]  /*0750*/  IABS R16, R22 ;  /* 0x0000001600107213 */ /* 0x000fe20000000000 */
[----:B------:R-:W-:Y:S01]  /*0760*/  IMAD.HI.U32 R2, R11, R7, R10 ;  /* 0x000000070b027227 */ /* 0x000fe200078e000a */
[----:B------:R-:W-:-:S02]  /*0770*/  IABS R11, R14 ;  /* 0x0000000e000b7213 */ /* 0x000fc40000000000 */
[C---:B------:R-:W-:Y:S01]  /*0780*/  LOP3.LUT R10, R8.reuse, 0x10, RZ, 0xfc, !PT ;  /* 0x00000010080a7812 */ /* 0x040fe200078efcff */
[C---:B------:R-:W-:Y:S01]  /*0790*/  IMAD R18, R3.reuse, R5, R18 ;  /* 0x0000000503127224 */ /* 0x040fe200078e0212 */
[----:B------:R-:W-:Y:S01]  /*07a0*/  LOP3.LUT R14, R8, 0x18, RZ, 0xfc, !PT ;  /* 0x00000018080e7812 */ /* 0x000fe200078efcff */
[----:B------:R-:W-:Y:S01]  /*07b0*/  IMAD.HI.U32 R5, R6, R9, RZ ;  /* 0x0000000906057227 */ /* 0x000fe200078e00ff */
[----:B------:R-:W-:Y:S02]  /*07c0*/  ISETP.GE.AND P3, PT, R10, RZ, PT ;  /* 0x000000ff0a00720c */ /* 0x000fe40003f66270 */
[----:B------:R-:W-:Y:S01]  /*07d0*/  IABS R15, R10 ;  /* 0x0000000a000f7213 */ /* 0x000fe20000000000 */
[----:B------:R-:W-:Y:S01]  /*07e0*/  IMAD.HI.U32 R7, R6, R11, RZ ;  /* 0x0000000b06077227 */ /* 0x000fe200078e00ff */
[C---:B------:R-:W-:Y:S02]  /*07f0*/  ISETP.GT.U32.AND P2, PT, R3.reuse, R18, PT ;  /* 0x000000120300720c */ /* 0x040fe40003f44070 */
[----:B------:R-:W-:Y:S01]  /*0800*/  ISETP.GE.AND P5, PT, R14, RZ, PT ;  /* 0x000000ff0e00720c */ /* 0x000fe20003fa6270 */
[----:B------:R-:W-:Y:S01]  /*0810*/  IMAD.MOV R10, RZ, RZ, -R5 ;  /* 0x000000ffff0a7224 */ /* 0x000fe200078e0a05 */
[----:B------:R-:W-:Y:S01]  /*0820*/  IABS R5, R14 ;  /* 0x0000000e00057213 */ /* 0x000fe20000000000 */
[----:B------:R-:W-:Y:S01]  /*0830*/  IMAD.MOV R12, RZ, RZ, -R7 ;  /* 0x000000ffff0c7224 */ /* 0x000fe200078e0a07 */
[C---:B------:R-:W-:Y:S01]  /*0840*/  LOP3.LUT R23, R8.reuse, 0x30, RZ, 0xfc, !PT ;  /* 0x0000003008177812 */ /* 0x040fe200078efcff */
[C---:B------:R-:W-:Y:S01]  /*0850*/  IMAD R7, R3.reuse, R10, R9 ;  /* 0x0000000a03077224 */ /* 0x040fe200078e0209 */
[----:B------:R-:W-:Y:S01]  /*0860*/  LOP3.LUT R24, R8, 0x38, RZ, 0xfc, !PT ;  /* 0x0000003808187812 */ /* 0x000fe200078efcff */
[C---:B------:R-:W-:Y:S01]  /*0870*/  IMAD R9, R3.reuse, R12, R11 ;  /* 0x0000000c03097224 */ /* 0x040fe200078e020b */
[----:B------:R-:W-:Y:S01]  /*0880*/  IABS R17, R23 ;  /* 0x0000001700117213 */ /* 0x000fe20000000000 */
[----:B------:R-:W-:Y:S01]  /*0890*/  IMAD.MOV.U32 R14, RZ, RZ, R15 ;  /* 0x000000ffff0e7224 */ /* 0x000fe200078e000f */
[C---:B------:R-:W-:Y:S01]  /*08a0*/  ISETP.GT.U32.AND P1, PT, R3.reuse, R7, PT ;  /* 0x000000070300720c */ /* 0x040fe20003f24070 */
[----:B------:R-:W-:Y:S01]  /*08b0*/  @!P2 IMAD.IADD R18, R18, 0x1, -R3 ;  /* 0x000000011212a824 */ /* 0x000fe200078e0a03 */
[C---:B------:R-:W-:Y:S01]  /*08c0*/  ISETP.GT.U32.AND P6, PT, R3.reuse, R9, PT ;  /* 0x000000090300720c */ /* 0x040fe20003fc4070 */
[----:B------:R-:W-:Y:S01]  /*08d0*/  IMAD.MOV.U32 R11, RZ, RZ, R5 ;  /* 0x000000ffff0b7224 */ /* 0x000fe200078e0005 */
[----:B------:R-:W-:Y:S01]  /*08e0*/  IABS R15, R21 ;  /* 0x00000015000f7213 */ /* 0x000fe20000000000 */
[----:B------:R-:W-:Y:S01]  /*08f0*/  IMAD.HI.U32 R5, R6, R14, RZ ;  /* 0x0000000e06057227 */ /* 0x000fe200078e00ff */
[----:B------:R-:W-:-:S02]  /*0900*/  ISETP.GT.U32.AND P2, PT, R3, R18, PT ;  /* 0x000000120300720c */ /* 0x000fc40003f44070 */
[----:B------:R-:W-:Y:S01]  /*0910*/  LOP3.LUT R25, R8, 0x40, RZ, 0xfc, !PT ;  /* 0x0000004008197812 */ /* 0x000fe200078efcff */
[----:B------:R-:W-:Y:S01]  /*0920*/  IMAD.HI.U32 R10, R6, R11, RZ ;  /* 0x0000000b060a7227 */ /* 0x000fe200078e00ff */
[C---:B------:R-:W-:Y:S02]  /*0930*/  LOP3.LUT R26, R8.reuse, 0x48, RZ, 0xfc, !PT ;  /* 0x00000048081a7812 */ /* 0x040fe400078efcff */
[----:B------:R-:W-:Y:S01]  /*0940*/  IABS R19, R25 ;  /* 0x0000001900137213 */ /* 0x000fe20000000000 */
[--C-:B------:R-:W-:Y:S01]  /*0950*/  @!P1 IMAD.IADD R7, R7, 0x1, -R3.reuse ;  /* 0x0000000107079824 */ /* 0x100fe200078e0a03 */
[C---:B------:R-:W-:Y:S01]  /*0960*/  LOP3.LUT R27, R8.reuse, 0x50, RZ, 0xfc, !PT ;  /* 0x00000050081b7812 */ /* 0x040fe200078efcff */
[----:B------:R-:W-:Y:S01]  /*0970*/  @!P6 IMAD.IADD R9, R9, 0x1, -R3 ;  /* 0x000000010909e824 */ /* 0x000fe200078e0a03 */
[C---:B------:R-:W-:Y:S01]  /*0980*/  LOP3.LUT R28, R8.reuse, 0x60, RZ, 0xfc, !PT ;  /* 0x00000060081c7812 */ /* 0x040fe200078efcff */
[----:B------:R-:W-:Y:S01]  /*0990*/  IMAD.MOV R5, RZ, RZ, -R5 ;  /* 0x000000ffff057224 */ /* 0x000fe200078e0a05 */
[C---:B------:R-:W-:Y:S01]  /*09a0*/  ISETP.GT.U32.AND P6, PT, R3.reuse, R7, PT ;  /* 0x000000070300720c */ /* 0x040fe20003fc4070 */
[----:B------:R-:W-:Y:S01]  /*09b0*/  IMAD.MOV R12, RZ, RZ, -R10 ;  /* 0x000000ffff0c7224 */ /* 0x000fe200078e0a0a */
[C---:B------:R-:W-:Y:S01]  /*09c0*/  ISETP.GT.U32.AND P1, PT, R3.reuse, R9, PT ;  /* 0x000000090300720c */ /* 0x040fe20003f24070 */
[C---:B------:R-:W-:Y:S01]  /*09d0*/  IMAD R10, R3.reuse, R5, R14 ;  /* 0x00000005030a7224 */ /* 0x040fe200078e020e */
[C---:B------:R-:W-:Y:S01]  /*09e0*/  LOP3.LUT R31, R8.reuse, 0x78, RZ, 0xfc, !PT ;  /* 0x00000078081f7812 */ /* 0x040fe200078efcff */
[----:B------:R-:W-:Y:S01]  /*09f0*/  IMAD.MOV.U32 R14, RZ, RZ, R15 ;  /* 0x000000ffff0e7224 */ /* 0x000fe200078e000f */
[C---:B------:R-:W-:Y:S01]  /*0a00*/  LOP3.LUT R29, R8.reuse, 0x68, RZ, 0xfc, !PT ;  /* 0x00000068081d7812 */ /* 0x040fe200078efcff */
[C---:B------:R-:W-:Y:S01]  /*0a10*/  IMAD R11, R3.reuse, R12, R11 ;  /* 0x0000000c030b7224 */ /* 0x040fe200078e020b */
[----:B------:R-:W-:Y:S01]  /*0a20*/  LOP3.LUT R30, R8, 0x70, RZ, 0xfc, !PT ;  /* 0x00000070081e7812 */ /* 0x000fe200078efcff */
[----:B------:R-:W-:Y:S01]  /*0a30*/  @!P2 IMAD.IADD R18, R18, 0x1, -R3 ;  /* 0x000000011212a824 */ /* 0x000fe200078e0a03 */
[----:B------:R-:W-:Y:S01]  /*0a40*/  ISETP.GT.U32.AND P2, PT, R3, R10, PT ;  /* 0x0000000a0300720c */ /* 0x000fe20003f44070 */
[----:B------:R-:W-:Y:S01]  /*0a50*/  IMAD.MOV.U32 R15, RZ, RZ, R16 ;  /* 0x000000ffff0f7224 */ /* 0x000fe200078e0010 */
[----:B------:R-:W-:Y:S01]  /*0a60*/  LOP3.LUT R32, R8, 0x80, RZ, 0xfc, !PT ;  /* 0x0000008008207812 */ /* 0x000fe200078efcff */
[----:B------:R-:W-:Y:S01]  /*0a70*/  IMAD.HI.U32 R5, R6, R14, RZ ;  /* 0x0000000e06057227 */ /* 0x000fe200078e00ff */
[----:B------:R-:W-:-:S02]  /*0a80*/  LOP3.LUT R34, R8, 0xa0, RZ, 0xfc, !PT ;  /* 0x000000a008227812 */ /* 0x000fc400078efcff */
[----:B------:R-:W-:Y:S01]  /*0a90*/  LOP3.LUT R35, R8, 0xa8, RZ, 0xfc, !PT ;  /* 0x000000a808237812 */ /* 0x000fe200078efcff */
[----:B------:R-:W-:Y:S01]  /*0aa0*/  @!P6 IMAD.IADD R7, R7, 0x1, -R3 ;  /* 0x000000010707e824 */ /* 0x000fe200078e0a03 */
[C---:B------:R-:W-:Y:S01]  /*0ab0*/  ISETP.GT.U32.AND P6, PT, R3.reuse, R11, PT ;  /* 0x0000000b0300720c */ /* 0x040fe20003fc4070 */
[----:B------:R-:W-:Y:S01]  /*0ac0*/  IMAD.HI.U32 R12, R6, R15, RZ ;  /* 0x0000000f060c7227 */ /* 0x000fe200078e00ff */
[----:B------:R-:W-:Y:S02]  /*0ad0*/  IABS R33, R35 ;  /* 0x0000002300217213 */ /* 0x000fe40000000000 */
[C---:B------:R-:W-:Y:S01]  /*0ae0*/  LOP3.LUT R40, R8.reuse, 0xc8, RZ, 0xfc, !PT ;  /* 0x000000c808287812 */ /* 0x040fe200078efcff */
[----:B------:R-:W-:Y:S01]  /*0af0*/  IMAD.MOV R5, RZ, RZ, -R5 ;  /* 0x000000ffff057224 */ /* 0x000fe200078e0a05 */
[C---:B------:R-:W-:Y:S01]  /*0b00*/  LOP3.LUT R38, R8.reuse, 0xb8, RZ, 0xfc, !PT ;  /* 0x000000b808267812 */ /* 0x040fe200078efcff */
[----:B------:R-:W-:Y:S01]  /*0b10*/  IMAD.MOV R16, RZ, RZ, -R12 ;  /* 0x000000ffff107224 */ /* 0x000fe200078e0a0c */
[----:B------:R-:W-:Y:S01]  /*0b20*/  IABS R37, R40 ;  /* 0x0000002800257213 */ /* 0x000fe20000000000 */
[C---:B------:R-:W-:Y:S01]  /*0b30*/  IMAD R12, R3.reuse, R5, R14 ;  /* 0x00000005030c7224 */ /* 0x040fe200078e020e */
[----:B------:R-:W-:Y:S01]  /*0b40*/  IABS R5, R24 ;  /* 0x0000001800057213 */ /* 0x000fe20000000000 */
[C---:B------:R-:W-:Y:S01]  /*0b50*/  IMAD R14, R3.reuse, R16, R15 ;  /* 0x00000010030e7224 */ /* 0x040fe200078e020f */
[----:B------:R-:W-:Y:S01]  /*0b60*/  LOP3.LUT R39, R8, 0xc0, RZ, 0xfc, !PT ;  /* 0x000000c008277812 */ /* 0x000fe200078efcff */
[--C-:B------:R-:W-:Y:S01]  /*0b70*/  @!P2 IMAD.IADD R10, R10, 0x1, -R3.reuse ;  /* 0x000000010a0aa824 */ /* 0x100fe200078e0a03 */
[----:B------:R-:W-:Y:S01]  /*0b80*/  ISETP.GT.U32.AND P2, PT, R3, R12, PT ;  /* 0x0000000c0300720c */ /* 0x000fe20003f44070 */
[----:B------:R-:W-:Y:S01]  /*0b90*/  @!P6 IMAD.IADD R11, R11, 0x1, -R3 ;  /* 0x000000010b0be824 */ /* 0x000fe200078e0a03 */
[----:B------:R-:W-:Y:S01]  /*0ba0*/  ISETP.GT.U32.AND P6, PT, R3, R14, PT ;  /* 0x0000000e0300720c */ /* 0x000fe20003fc4070 */
[----:B------:R-:W-:Y:S01]  /*0bb0*/  IMAD.MOV.U32 R16, RZ, RZ, R17 ;  /* 0x000000ffff107224 */ /* 0x000fe200078e0011 */
[----:B------:R-:W-:Y:S01]  /*0bc0*/  IABS R36, R39 ;  /* 0x0000002700247213 */ /* 0x000fe20000000000 */
[----:B------:R-:W-:Y:S01]  /*0bd0*/  IMAD.MOV.U32 R17, RZ, RZ, R5 ;  /* 0x000000ffff117224 */ /* 0x000fe200078e0005 */
[----:B------:R-:W-:Y:S01]  /*0be0*/  LOP3.LUT R41, R8, 0xd0, RZ, 0xfc, !PT ;  /* 0x000000d008297812 */ /* 0x000fe200078efcff */
[----:B------:R-:W-:Y:S01]  /*0bf0*/  IMAD.HI.U32 R5, R6, R16, RZ ;  /* 0x0000001006057227 */ /* 0x000fe200078e00ff */
[----:B------:R-:W-:-:S02]  /*0c00*/  LOP3.LUT R42, R8, 0xe0, RZ, 0xfc, !PT ;  /* 0x000000e0082a7812 */ /* 0x000fc400078efcff */
[----:B------:R-:W-:Y:S01]  /*0c10*/  LOP3.LUT R45, R8, 0xf8, RZ, 0xfc, !PT ;  /* 0x000000f8082d7812 */ /* 0x000fe200078efcff */
[----:B------:R-:W-:Y:S01]  /*0c20*/  IMAD.HI.U32 R15, R6, R17, RZ ;  /* 0x00000011060f7227 */ /* 0x000fe200078e00ff */
[----:B------:R-:W-:Y:S02]  /*0c30*/  LOP3.LUT R46, R8, 0x100, RZ, 0xfc, !PT ;  /* 0x00000100082e7812 */ /* 0x000fe400078efcff */
[----:B------:R-:W-:Y:S01]  /*0c40*/  IABS R43, R45 ;  /* 0x0000002d002b7213 */ /* 0x000fe20000000000 */
[----:B------:R-:W-:Y:S01]  /*0c50*/  IMAD.MOV R5, RZ, RZ, -R5 ;  /* 0x000000ffff057224 */ /* 0x000fe200078e0a05 */
[----:B------:R-:W-:Y:S01]  /*0c60*/  IABS R44, R46 ;  /* 0x0000002e002c7213 */ /* 0x000fe20000000000 */
[----:B------:R-:W-:Y:S01]  /*0c70*/  @!P2 IMAD.IADD R12, R12, 0x1, -R3 ;  /* 0x000000010c0ca824 */ /* 0x000fe200078e0a03 */
[C---:B------:R-:W-:Y:S01]  /*0c80*/  ISETP.GT.U32.AND P2, PT, R3.reuse, R10, PT ;  /* 0x0000000a0300720c */ /* 0x040fe20003f44070 */
[----:B------:R-:W-:Y:S01]  /*0c90*/  IMAD.MOV R20, RZ, RZ, -R15 ;  /* 0x000000ffff147224 */ /* 0x000fe200078e0a0f */
[C---:B------:R-:W-:Y:S01]  /*0ca0*/  LOP3.LUT R48, R8.reuse, 0x110, RZ, 0xfc, !PT ;  /* 0x0000011008307812 */ /* 0x040fe200078efcff */
[C---:B------:R-:W-:Y:S01]  /*0cb0*/  IMAD R15, R3.reuse, R5, R16 ;  /* 0x00000005030f7224 */ /* 0x040fe200078e0210 */
[----:B------:R-:W-:Y:S01]  /*0cc0*/  LOP3.LUT R49, R8, 0x118, RZ, 0xfc, !PT ;  /* 0x0000011808317812 */ /* 0x000fe200078efcff */
[----:B------:R-:W-:Y:S01]  /*0cd0*/  @!P6 IMAD.IADD R14, R14, 0x1, -R3 ;  /* 0x000000010e0ee824 */ /* 0x000fe200078e0a03 */
[C---:B------:R-:W-:Y:S01]  /*0ce0*/  ISETP.GT.U32.AND P6, PT, R3.reuse, R12, PT ;  /* 0x0000000c0300720c */ /* 0x040fe20003fc4070 */
[----:B------:R-:W-:Y:S01]  /*0cf0*/  IMAD R16, R3, R20, R17 ;  /* 0x0000001403107224 */ /* 0x000fe200078e0211 */
[----:B------:R-:W-:Y:S01]  /*0d00*/  IABS R20, R26 ;  /* 0x0000001a00147213 */ /* 0x000fe20000000000 */
[----:B------:R-:W-:Y:S01]  /*0d10*/  IMAD.HI.U32 R17, R6, R19, RZ ;  /* 0x0000001306117227 */ /* 0x000fe200078e00ff */
[----:B------:R-:W-:-:S02]  /*0d20*/  IABS R47, R49 ;  /* 0x00000031002f7213 */ /* 0x000fc40000000000 */
[C---:B------:R-:W-:Y:S01]  /*0d30*/  LOP3.LUT R52, R8.reuse, 0x128, RZ, 0xfc, !PT ;  /* 0x0000012808347812 */ /* 0x040fe200078efcff */
[----:B------:R-:W-:Y:S01]  /*0d40*/  IMAD.MOV.U32 R5, RZ, RZ, R18 ;  /* 0x000000ffff057224 */ /* 0x000fe200078e0012 */
[C---:B------:R-:W-:Y:S01]  /*0d50*/  LOP3.LUT R53, R8.reuse, 0x130, RZ, 0xfc, !PT ;  /* 0x0000013008357812 */ /* 0x040fe200078efcff */
[----:B------:R-:W-:Y:S01]  /*0d60*/  IMAD.MOV R18, RZ, RZ, -R17 ;  /* 0x000000ffff127224 */ /* 0x000fe200078e0a11 */
[----:B------:R-:W-:Y:S01]  /*0d70*/  LOP3.LUT R55, R8, 0x138, RZ, 0xfc, !PT ;  /* 0x0000013808377812 */ /* 0x000fe200078efcff */
[----:B------:R-:W-:Y:S01]  /*0d80*/  @!P4 IMAD.MOV R5, RZ, RZ, -R5 ;  /* 0x000000ffff05c224 */ /* 0x000fe200078e0a05 */
[C---:B------:R-:W-:Y:S01]  /*0d90*/  ISETP.GT.U32.AND P4, PT, R3.reuse, R14, PT ;  /* 0x0000000e0300720c */ /* 0x040fe20003f84070 */
[----:B------:R-:W-:Y:S01]  /*0da0*/  IMAD R17, R3, R18, R19 ;  /* 0x0000001203117224 */ /* 0x000fe200078e0213 */
[----:B------:R-:W-:Y:S01]  /*0db0*/  IABS R50, R53 ;  /* 0x0000003500327213 */ /* 0x000fe20000000000 */
[--C-:B------:R-:W-:Y:S01]  /*0dc0*/  @!P6 IMAD.IADD R12, R12, 0x1, -R3.reuse ;  /* 0x000000010c0ce824 */ /* 0x100fe200078e0a03 */
[----:B------:R-:W-:Y:S01]  /*0dd0*/  IABS R51, R55 ;  /* 0x0000003700337213 */ /* 0x000fe20000000000 */
[----:B------:R-:W-:Y:S01]  /*0de0*/  @!P1 IMAD.IADD R9, R9, 0x1, -R3 ;  /* 0x0000000109099824 */ /* 0x000fe200078e0a03 */
[C---:B------:R-:W-:Y:S01]  /*0df0*/  ISETP.GT.U32.AND P6, PT, R3.reuse, R17, PT ;  /* 0x000000110300720c */ /* 0x040fe20003fc4070 */
[----:B------:R-:W-:Y:S01]  /*0e00*/  IMAD.MOV.U32 R19, RZ, RZ, R20 ;  /* 0x000000ffff137224 */ /* 0x000fe200078e0014 */
[----:B------:R-:W-:Y:S01]  /*0e10*/  ISETP.GE.AND P1, PT, R8, RZ, PT ;  /* 0x000000ff0800720c */ /* 0x000fe20003f26270 */
[----:B------:R-:W-:Y:S01]  /*0e20*/  @!P0 IMAD.MOV R9, RZ, RZ, -R9 ;  /* 0x000000ffff098224 */ /* 0x000fe200078e0a09 */
[----:B------:R-:W-:Y:S01]  /*0e30*/  ISETP.GT.U32.AND P0, PT, R3, R15, PT ;  /* 0x0000000f0300720c */ /* 0x000fe20003f04070 */
[----:B------:R-:W-:Y:S01]  /*0e40*/  IMAD.HI.U32 R18, R6, R19, RZ ;  /* 0x0000001306127227 */ /* 0x000fe200078e00ff */
[----:B------:R-:W-:-:S02]  /*0e50*/  IABS R20, R27 ;  /* 0x0000001b00147213 */ /* 0x000fc40000000000 */
[----:B------:R-:W-:Y:S01]  /*0e60*/  LOP3.LUT R56, R8, 0x140, RZ, 0xfc, !PT ;  /* 0x0000014008387812 */ /* 0x000fe200078efcff */
[--C-:B------:R-:W-:Y:S01]  /*0e70*/  @!P4 IMAD.IADD R14, R14, 0x1, -R3.reuse ;  /* 0x000000010e0ec824 */ /* 0x100fe200078e0a03 */
[----:B------:R-:W-:Y:S01]  /*0e80*/  ISETP.GE.AND P4, PT, R22, RZ, PT ;  /* 0x000000ff1600720c */ /* 0x000fe20003f86270 */
[----:B------:R-:W-:Y:S01]  /*0e90*/  IMAD.MOV R18, RZ, RZ, -R18 ;  /* 0x000000ffff127224 */ /* 0x000fe200078e0a12 */
[C---:B------:R-:W-:Y:S01]  /*0ea0*/  LOP3.LUT R22, R8.reuse, 0x58, RZ, 0xfc, !PT ;  /* 0x0000005808167812 */ /* 0x040fe200078efcff */
[----:B------:R-:W-:Y:S01]  /*0eb0*/  @!P6 IMAD.IADD R17, R17, 0x1, -R3 ;  /* 0x000000011111e824 */ /* 0x000fe200078e0a03 */
[C---:B------:R-:W-:Y:S01]  /*0ec0*/  LOP3.LUT R57, R8.reuse, 0x148, RZ, 0xfc, !PT ;  /* 0x0000014808397812 */ /* 0x040fe200078efcff */
[C---:B------:R-:W-:Y:S01]  /*0ed0*/  IMAD R18, R3.reuse, R18, R19 ;  /* 0x0000001203127224 */ /* 0x040fe200078e0213 */
[----:B------:R-:W-:Y:S01]  /*0ee0*/  LOP3.LUT R59, R8, 0x158, RZ, 0xfc, !PT ;  /* 0x00000158083b7812 */ /* 0x000fe200078efcff */
[----:B------:R-:W-:Y:S01]  /*0ef0*/  IMAD.HI.U32 R19, R6, R20, RZ ;  /* 0x0000001406137227 */ /* 0x000fe200078e00ff */
[----:B------:R-:W-:-:S02]  /*0f00*/  ISETP.GT.U32.AND P6, PT, R3, R17, PT ;  /* 0x000000110300720c */ /* 0x000fc40003fc4070 */
[----:B------:R-:W-:Y:S01]  /*0f10*/  IABS R54, R57 ;  /* 0x0000003900367213 */ /* 0x000fe20000000000 */
[----:B------:R-:W-:Y:S01]  /*0f20*/  @!P1 IMAD.MOV R7, RZ, RZ, -R7 ;  /* 0x000000ffff079224 */ /* 0x000fe200078e0a07 */
[C---:B------:R-:W-:Y:S01]  /*0f30*/  ISETP.GT.U32.AND P1, PT, R3.reuse, R11, PT ;  /* 0x0000000b0300720c */ /* 0x040fe20003f24070 */
[--C-:B------:R-:W-:Y:S01]  /*0f40*/  @!P2 IMAD.IADD R10, R10, 0x1, -R3.reuse ;  /* 0x000000010a0aa824 */ /* 0x100fe200078e0a03 */
[----:B------:R-:W-:Y:S01]  /*0f50*/  ISETP.GT.U32.AND P2, PT, R3, R16, PT ;  /* 0x000000100300720c */ /* 0x000fe20003f44070 */
[----:B------:R-:W-:Y:S01]  /*0f60*/  @!P0 IMAD.IADD R15, R15, 0x1, -R3 ;  /* 0x000000010f0f8824 */ /* 0x000fe200078e0a03 */
[----:B------:R-:W-:Y:S01]  /*0f70*/  ISETP.GE.AND P0, PT, R23, RZ, PT ;  /* 0x000000ff1700720c */ /* 0x000fe20003f06270 */
[----:B------:R-:W-:Y:S01]  /*0f80*/  IMAD.MOV R19, RZ, RZ, -R19 ;  /* 0x000000ffff137224 */ /* 0x000fe200078e0a13 */
[C---:B------:R-:W-:Y:S01]  /*0f90*/  LOP3.LUT R63, R8.reuse, 0x168, RZ, 0xfc, !PT ;  /* 0x00000168083f7812 */ /* 0x040fe200078efcff */
[----:B------:R-:W-:Y:S01]  /*0fa0*/  @!P3 IMAD.MOV R10, RZ, RZ, -R10 ;  /* 0x000000ffff0ab224 */ /* 0x000fe200078e0a0a */
[C---:B------:R-:W-:Y:S01]  /*0fb0*/  ISETP.GT.U32.AND P3, PT, R3.reuse, R15, PT ;  /* 0x0000000f0300720c */ /* 0x040fe20003f64070 */
[----:B------:R-:W-:Y:S01]  /*0fc0*/  @!P4 IMAD.MOV R14, RZ, RZ, -R14 ;  /* 0x000000ffff0ec224 */ /* 0x000fe200078e0a0e */
[C---:B------:R-:W-:Y:S01]  /*0fd0*/  ISETP.GT.U32.AND P4, PT, R3.reuse, R18, PT ;  /* 0x000000120300720c */ /* 0x040fe20003f84070 */
[----:B------:R-:W-:Y:S01]  /*0fe0*/  IMAD R19, R3, R19, R20 ;  /* 0x0000001303137224 */ /* 0x000fe200078e0214 */
[----:B------:R-:W-:Y:S01]  /*0ff0*/  IABS R60, R63 ;  /* 0x0000003f003c7213 */ /* 0x000fe20000000000 */
[--C-:B------:R-:W-:Y:S01]  /*1000*/  @!P6 IMAD.IADD R17, R17, 0x1, -R3.reuse ;  /* 0x000000011111e824 */ /* 0x100fe200078e0a03 */
[----:B------:R-:W-:Y:S01]  /*1010*/  LOP3.LUT R61, R8, 0x160, RZ, 0xfc, !PT ;  /* 0x00000160083d7812 */ /* 0x000fe200078efcff */
[--C-:B------:R-:W-:Y:S01]  /*1020*/  @!P1 IMAD.IADD R11, R11, 0x1, -R3.reuse ;  /* 0x000000010b0b9824 */ /* 0x100fe200078e0a03 */
[----:B------:R-:W-:Y:S01]  /*1030*/  ISETP.GT.U32.AND P6, PT, R3, R19, PT ;  /* 0x000000130300720c */ /* 0x000fe20003fc4070 */
[----:B------:R-:W-:Y:S01]  /*1040*/  @!P2 IMAD.IADD R16, R16, 0x1, -R3 ;  /* 0x000000011010a824 */ /* 0x000fe200078e0a03 */
[----:B------:R-:W-:Y:S01]  /*1050*/  ISETP.GE.AND P1, PT, R21, RZ, PT ;  /* 0x000000ff1500720c */ /* 0x000fe20003f26270 */
[----:B------:R-:W-:Y:S01]  /*1060*/  @!P5 IMAD.MOV R11, RZ, RZ, -R11 ;  /* 0x000000ffff0bd224 */ /* 0x000fe200078e0a0b */
[----:B------:R-:W-:Y:S01]  /*1070*/  IABS R21, R22 ;  /* 0x0000001600157213 */ /* 0x000fe20000000000 */
[--C-:B------:R-:W-:Y:S01]  /*1080*/  @!P3 IMAD.IADD R15, R15, 0x1, -R3.reuse ;  /* 0x000000010f0fb824 */ /* 0x100fe200078e0a03 */
[----:B------:R-:W-:Y:S01]  /*1090*/  ISETP.GT.U32.AND P5, PT, R3, R16, PT ;  /* 0x000000100300720c */ /* 0x000fe20003fa4070 */
[----:B------:R-:W-:Y:S01]  /*10a0*/  @!P4 IMAD.IADD R18, R18, 0x1, -R3 ;  /* 0x000000011212c824 */ /* 0x000fe200078e0a03 */
[----:B------:R-:W-:Y:S01]  /*10b0*/  ISETP.GE.AND P4, PT, R22, RZ, PT ;  /* 0x000000ff1600720c */ /* 0x000fe20003f86270 */
[----:B------:R-:W-:Y:S01]  /*10c0*/  IMAD.HI.U32 R20, R6, R21, RZ ;  /* 0x0000001506147227 */ /* 0x000fe200078e00ff */
[----:B------:R-:W-:-:S02]  /*10d0*/  IABS R22, R28 ;  /* 0x0000001c00167213 */ /* 0x000fc40000000000 */
[----:B------:R-:W-:Y:S01]  /*10e0*/  ISETP.GE.AND P2, PT, R24, RZ, PT ;  /* 0x000000ff1800720c */ /* 0x000fe20003f46270 */
[----:B------:R-:W-:Y:S01]  /*10f0*/  @!P0 IMAD.MOV R15, RZ, RZ, -R15 ;  /* 0x000000ffff0f8224 */ /* 0x000fe200078e0a0f */
[----:B------:R-:W-:Y:S01]  /*1100*/  ISETP.GT.U32.AND P0, PT, R3, R18, PT ;  /* 0x000000120300720c */ /* 0x000fe20003f04070 */
[--C-:B------:R-:W-:Y:S01]  /*1110*/  @!P6 IMAD.IADD R19, R19, 0x1, -R3.reuse ;  /* 0x000000011313e824 */ /* 0x100fe200078e0a03 */
[----:B------:R-:W-:Y:S01]  /*1120*/  ISETP.GE.AND P3, PT, R26, RZ, PT ;  /* 0x000000ff1a00720c */ /* 0x000fe20003f66270 */
[----:B------:R-:W-:Y:S01]  /*1130*/  IMAD.MOV R20, RZ, RZ, -R20 ;  /* 0x000000ffff147224 */ /* 0x000fe200078e0a14 */
[----:B------:R-:W-:Y:S01]  /*1140*/  IABS R26, R30 ;  /* 0x0000001e001a7213 */ /* 0x000fe20000000000 */
[----:B------:R-:W-:Y:S01]  /*1150*/  @!P5 IMAD.IADD R16, R16, 0x1, -R3 ;  /* 0x000000011010d824 */ /* 0x000fe200078e0a03 */
[C---:B------:R-:W-:Y:S01]  /*1160*/  ISETP.GT.U32.AND P6, PT, R3.reuse, R19, PT ;  /* 0x000000130300720c */ /* 0x040fe20003fc4070 */
[----:B------:R-:W-:Y:S01]  /*1170*/  IMAD R20, R3, R20, R21 ;  /* 0x0000001403147224 */ /* 0x000fe200078e0215 */
[----:B------:R-:W-:Y:S01]  /*1180*/  ISETP.GE.AND P5, PT, R27, RZ, PT ;  /* 0x000000ff1b00720c */ /* 0x000fe20003fa6270 */
[----:B------:R-:W-:Y:S01]  /*1190*/  IMAD.HI.U32 R21, R6, R22, RZ ;  /* 0x0000001606157227 */ /* 0x000fe200078e00ff */
[----:B------:R-:W-:-:S02]  /*11a0*/  IABS R27, R31 ;  /* 0x0000001f001b7213 */ /* 0x000fc40000000000 */
[----:B------:R-:W-:Y:S01]  /*11b0*/  IABS R58, R61 ;  /* 0x0000003d003a7213 */ /* 0x000fe20000000000 */
[----:B------:R-:W-:Y:S01]  /*11c0*/  IMAD.MOV R21, RZ, RZ, -R21 ;  /* 0x000000ffff157224 */ /* 0x000fe200078e0a15 */
[----:B------:R-:W-:Y:S01]  /*11d0*/  LOP3.LUT R67, R8, 0x1a8, RZ, 0xfc, !PT ;  /* 0x000001a808437812 */ /* 0x000fe200078efcff */
[--C-:B------:R-:W-:Y:S01]  /*11e0*/  @!P0 IMAD.IADD R18, R18, 0x1, -R3.reuse ;  /* 0x0000000112128824 */ /* 0x100fe200078e0a03 */
[C---:B------:R-:W-:Y:S01]  /*11f0*/  ISETP.GT.U32.AND P0, PT, R3.reuse, R20, PT ;  /* 0x000000140300720c */ /* 0x040fe20003f04070 */
[----:B------:R-:W-:Y:S01]  /*1200*/  IMAD R21, R3, R21, R22 ;  /* 0x0000001503157224 */ /* 0x000fe200078e0216 */
[----:B------:R-:W-:Y:S01]  /*1210*/  IABS R76, R67 ;  /* 0x00000043004c7213 */ /* 0x000fe20000000000 */
[----:B------:R-:W-:Y:S01]  /*1220*/  @!P6 IMAD.IADD R19, R19, 0x1, -R3 ;  /* 0x000000011313e824 */ /* 0x000fe200078e0a03 */
[----:B------:R-:W-:Y:S01]  /*1230*/  LOP3.LUT R71, R8, 0x1b8, RZ, 0xfc, !PT ;  /* 0x000001b808477812 */ /* 0x000fe200078efcff */
[----:B------:R-:W-:Y:S01]  /*1240*/  @!P1 IMAD.MOV R12, RZ, RZ, -R12 ;  /* 0x000000ffff0c9224 */ /* 0x000fe200078e0a0c */
[----:B------:R-:W-:Y:S01]  /*1250*/  ISETP.GT.U32.AND P6, PT, R3, R21, PT ;  /* 0x000000150300720c */ /* 0x000fe20003fc4070 */
[----:B------:R-:W-:Y:S01]  /*1260*/  IMAD.HI.U32 R24, R6, R27, RZ ;  /* 0x0000001b06187227 */ /* 0x000fe200078e00ff */
[----:B------:R-:W-:-:S02]  /*1270*/  ISETP.GE.AND P1, PT, R25, RZ, PT ;  /* 0x000000ff1900720c */ /* 0x000fc40003f26270 */
[----:B------:R-:W-:Y:S01]  /*1280*/  IABS R25, R29 ;  /* 0x0000001d00197213 */ /* 0x000fe20000000000 */
[----:B------:R-:W-:Y:S01]  /*1290*/  IMAD.MOV R24, RZ, RZ, -R24 ;  /* 0x000000ffff187224 */ /* 0x000fe200078e0a18 */
[----:B------:R-:W-:Y:S01]  /*12a0*/  IABS R80, R71 ;  /* 0x0000004700507213 */ /* 0x000fe20000000000 */
[--C-:B------:R-:W-:Y:S01]  /*12b0*/  @!P0 IMAD.IADD R20, R20, 0x1, -R3.reuse ;  /* 0x0000000114148824 */ /* 0x100fe200078e0a03 */
[----:B------:R-:W-:Y:S01]  /*12c0*/  ISETP.GE.AND P0, PT, R28, RZ, PT ;  /* 0x000000ff1c00720c */ /* 0x000fe20003f06270 */
[----:B------:R-:W-:Y:S01]  /*12d0*/  IMAD.HI.U32 R22, R6, R25, RZ ;  /* 0x0000001906167227 */ /* 0x000fe200078e00ff */
[C---:B------:R-:W-:Y:S02]  /*12e0*/  LOP3.LUT R69, R8.reuse, 0x1b0, RZ, 0xfc, !PT ;  /* 0x000001b008457812 */ /* 0x040fe400078efcff */
[C---:B------:R-:W-:Y:S01]  /*12f0*/  LOP3.LUT R73, R8.reuse, 0x1c0, RZ, 0xfc, !PT ;  /* 0x000001c008497812 */ /* 0x040fe200078efcff */
[----:B------:R-:W-:Y:S01]  /*1300*/  @!P6 IMAD.IADD R21, R21, 0x1, -R3 ;  /* 0x000000011515e824 */ /* 0x000fe200078e0a03 */
[C---:B------:R-:W-:Y:S01]  /*1310*/  ISETP.GT.U32.AND P6, PT, R3.reuse, R20, PT ;  /* 0x000000140300720c */ /* 0x040fe20003fc4070 */
[----:B------:R-:W-:Y:S01]  /*1320*/  IMAD R24, R3, R24, R27 ;  /* 0x0000001803187224 */ /* 0x000fe200078e021b */
[----:B------:R-:W-:Y:S01]  /*1330*/  IABS R78, R69 ;  /* 0x00000045004e7213 */ /* 0x000fe20000000000 */
[----:B------:R-:W-:Y:S01]  /*1340*/  IMAD.MOV R22, RZ, RZ, -R22 ;  /* 0x000000ffff167224 */ /* 0x000fe200078e0a16 */
[----:B------:R-:W-:Y:S01]  /*1350*/  LOP3.LUT R75, R8, 0x1c8, RZ, 0xfc, !PT ;  /* 0x000001c8084b7812 */ /* 0x000fe200078efcff */
[----:B------:R-:W-:Y:S01]  /*1360*/  IMAD.HI.U32 R23, R6, R26, RZ ;  /* 0x0000001a06177227 */ /* 0x000fe200078e00ff */
[----:B------:R-:W-:-:S02]  /*1370*/  LOP3.LUT R79, R8, 0x1d8, RZ, 0xfc, !PT ;  /* 0x000001d8084f7812 */ /* 0x000fc400078efcff */
[C---:B------:R-:W-:Y:S01]  /*1380*/  LOP3.LUT R81, R8.reuse, 0x1e0, RZ, 0xfc, !PT ;  /* 0x000001e008517812 */ /* 0x040fe200078efcff */
[C---:B------:R-:W-:Y:S01]  /*1390*/  IMAD R22, R3.reuse, R22, R25 ;  /* 0x0000001603167224 */ /* 0x040fe200078e0219 */
[----:B------:R-:W-:Y:S01]  /*13a0*/  IABS R25, R32 ;  /* 0x0000002000197213 */ /* 0x000fe20000000000 */
[----:B------:R-:W-:Y:S01]  /*13b0*/  IMAD.MOV R23, RZ, RZ, -R23 ;  /* 0x000000ffff177224 */ /* 0x000fe200078e0a17 */
[----:B------:R-:W-:Y:S01]  /*13c0*/  LOP3.LUT R77, R8, 0x1d0, RZ, 0xfc, !PT ;  /* 0x000001d0084d7812 */ /* 0x000fe200078efcff */
[----:B------:R-:W-:Y:S01]  /*13d0*/  @!P6 IMAD.IADD R20, R20, 0x1, -R3 ;  /* 0x000000011414e824 */ /* 0x000fe200078e0a03 */
[C---:B------:R-:W-:Y:S01]  /*13e0*/  ISETP.GT.U32.AND P6, PT, R3.reuse, R24, PT ;  /* 0x000000180300720c */ /* 0x040fe20003fc4070 */
[C---:B------:R-:W-:Y:S01]  /*13f0*/  IMAD R23, R3.reuse, R23, R26 ;  /* 0x0000001703177224 */ /* 0x040fe200078e021a */
[C---:B------:R-:W-:Y:S01]  /*1400*/  LOP3.LUT R83, R8.reuse, 0x1e8, RZ, 0xfc, !PT ;  /* 0x000001e808537812 */ /* 0x040fe200078efcff */
[----:B------:R-:W-:Y:S01]  /*1410*/  IMAD.MOV.U32 R26, RZ, RZ, R25 ;  /* 0x000000ffff1a7224 */ /* 0x000fe200078e0019 */
[----:B------:R-:W-:Y:S01]  /*1420*/  LOP3.LUT R65, R8, 0x1f0, RZ, 0xfc, !PT ;  /* 0x000001f008417812 */ /* 0x000fe200078efcff */
[----:B------:R-:W-:Y:S01]  /*1430*/  @!P2 IMAD.MOV R16, RZ, RZ, -R16 ;  /* 0x000000ffff10a224 */ /* 0x000fe200078e0a10 */
[----:B------:R-:W-:Y:S01]  /*1440*/  ISETP.GT.U32.AND P2, PT, R3, R21, PT ;  /* 0x000000150300720c */ /* 0x000fe20003f44070 */
[----:B------:R-:W-:Y:S01]  /*1450*/  @!P5 IMAD.MOV R19, RZ, RZ, -R19 ;  /* 0x000000ffff13d224 */ /* 0x000fe200078e0a13 */
[----:B------:R-:W-:Y:S01]  /*1460*/  ISETP.GE.AND P5, PT, R29, RZ, PT ;  /* 0x000000ff1d00720c */ /* 0x000fe20003fa6270 */
[----:B------:R-:W-:Y:S01]  /*1470*/  @!P3 IMAD.MOV R18, RZ, RZ, -R18 ;  /* 0x000000ffff12b224 */ /* 0x000fe200078e0a12 */
[----:B------:R-:W-:Y:S01]  /*1480*/  ISETP.GT.U32.AND P3, PT, R3, R23, PT ;  /* 0x000000170300720c */ /* 0x000fe20003f64070 */
[----:B------:R-:W-:Y:S01]  /*1490*/  IMAD.HI.U32 R25, R6, R26, RZ ;  /* 0x0000001a06197227 */ /* 0x000fe200078e00ff */
[----:B------:R-:W-:-:S03]  /*14a0*/  LOP3.LUT R29, R8, 0x88, RZ, 0xfc, !PT ;  /* 0x00000088081d7812 */ /* 0x000fc600078efcff */
[----:B------:R-:W-:Y:S01]  /*14b0*/  @!P1 IMAD.MOV R17, RZ, RZ, -R17 ;  /* 0x000000ffff119224 */ /* 0x000fe200078e0a11 */
[----:B------:R-:W-:Y:S01]  /*14c0*/  ISETP.GT.U32.AND P1, PT, R3, R22, PT ;  /* 0x000000160300720c */ /* 0x000fe20003f24070 */
[----:B------:R-:W-:Y:S01]  /*14d0*/  @!P6 IMAD.IADD R24, R24, 0x1, -R3 ;  /* 0x000000011818e824 */ /* 0x000fe200078e0a03 */
[----:B------:R-:W-:Y:S01]  /*14e0*/  IABS R27, R29 ;  /* 0x0000001d001b7213 */ /* 0x000fe20000000000 */
[----:B------:R-:W-:Y:S02]  /*14f0*/  IMAD.MOV R25, RZ, RZ, -R25 ;  /* 0x000000ffff197224 */ /* 0x000fe400078e0a19 */
[----:B------:R-:W-:Y:S01]  /*1500*/  @!P2 IMAD.IADD R21, R21, 0x1, -R3 ;  /* 0x000000011515a824 */ /* 0x000fe200078e0a03 */
[C---:B------:R-:W-:Y:S01]  /*1510*/  ISETP.GT.U32.AND P6, PT, R3.reuse, R24, PT ;  /* 0x000000180300720c */ /* 0x040fe20003fc4070 */
[----:B------:R-:W-:Y:S01]  /*1520*/  IMAD R25, R3, R25, R26 ;  /* 0x0000001903197224 */ /* 0x000fe200078e021a */
[----:B------:R-:W-:Y:S01]  /*1530*/  ISETP.GE.AND P2, PT, R30, RZ, PT ;  /* 0x000000ff1e00720c */ /* 0x000fe20003f46270 */
[----:B------:R-:W-:Y:S01]  /*1540*/  IMAD.HI.U32 R26, R6, R27, RZ ;  /* 0x0000001b061a7227 */ /* 0x000fe200078e00ff */
[----:B------:R-:W-:-:S03]  /*1550*/  LOP3.LUT R30, R8, 0x90, RZ, 0xfc, !PT ;  /* 0x00000090081e7812 */ /* 0x000fc600078efcff */
[--C-:B------:R-:W-:Y:S01]  /*1560*/  @!P3 IMAD.IADD R23, R23, 0x1, -R3.reuse ;  /* 0x000000011717b824 */ /* 0x100fe200078e0a03 */
[----:B------:R-:W-:Y:S01]  /*1570*/  IABS R28, R30 ;  /* 0x0000001e001c7213 */ /* 0x000fe20000000000 */
[----:B------:R-:W-:Y:S02]  /*1580*/  IMAD.MOV R26, RZ, RZ, -R26 ;  /* 0x000000ffff1a7224 */ /* 0x000fe400078e0a1a */
[----:B------:R-:W-:Y:S01]  /*1590*/  @!P1 IMAD.IADD R22, R22, 0x1, -R3 ;  /* 0x0000000116169824 */ /* 0x000fe200078e0a03 */
[----:B------:R-:W-:Y:S01]  /*15a0*/  ISETP.GE.AND P1, PT, R31, RZ, PT ;  /* 0x000000ff1f00720c */ /* 0x000fe20003f26270 */
[----:B------:R-:W-:Y:S01]  /*15b0*/  @!P4 IMAD.MOV R20, RZ, RZ, -R20 ;  /* 0x000000ffff14c224 */ /* 0x000fe200078e0a14 */
[C---:B------:R-:W-:Y:S01]  /*15c0*/  ISETP.GT.U32.AND P4, PT, R3.reuse, R23, PT ;  /* 0x000000170300720c */ /* 0x040fe20003f84070 */
[----:B------:R-:W-:Y:S01]  /*15d0*/  @!P0 IMAD.MOV R21, RZ, RZ, -R21 ;  /* 0x000000ffff158224 */ /* 0x000fe200078e0a15 */
[C---:B------:R-:W-:Y:S01]  /*15e0*/  ISETP.GT.U32.AND P0, PT, R3.reuse, R25, PT ;  /* 0x000000190300720c */ /* 0x040fe20003f04070 */
[C---:B------:R-:W-:Y:S01]  /*15f0*/  IMAD R26, R3.reuse, R26, R27 ;  /* 0x0000001a031a7224 */ /* 0x040fe200078e021b */
[C---:B------:R-:W-:Y:S01]  /*1600*/  ISETP.GT.U32.AND P3, PT, R3.reuse, R22, PT ;  /* 0x000000160300720c */ /* 0x040fe20003f64070 */
[----:B------:R-:W-:Y:S01]  /*1610*/  @!P6 IMAD.IADD R24, R24, 0x1, -R3 ;  /* 0x000000011818e824 */ /* 0x000fe200078e0a03 */
[----:B------:R-:W-:Y:S01]  /*1620*/  IABS R31, R34 ;  /* 0x00000022001f7213 */ /* 0x000fe20000000000 */
[----:B------:R-:W-:Y:S01]  /*1630*/  IMAD.HI.U32 R27, R6, R28, RZ ;  /* 0x0000001c061b7227 */ /* 0x000fe200078e00ff */
[----:B------:R-:W-:-:S03]  /*1640*/  ISETP.GT.U32.AND P6, PT, R3, R26, PT ;  /* 0x0000001a0300720c */ /* 0x000fc60003fc4070 */
[----:B------:R-:W-:Y:S02]  /*1650*/  IMAD.MOV R27, RZ, RZ, -R27 ;  /* 0x000000ffff1b7224 */ /* 0x000fe400078e0a1b */
[--C-:B------:R-:W-:Y:S01]  /*1660*/  @!P4 IMAD.IADD R23, R23, 0x1, -R3.reuse ;  /* 0x000000011717c824 */ /* 0x100fe200078e0a03 */
[----:B------:R-:W-:Y:S01]  /*1670*/  ISETP.GE.AND P4, PT, R29, RZ, PT ;  /* 0x000000ff1d00720c */ /* 0x000fe20003f86270 */
[--C-:B------:R-:W-:Y:S01]  /*1680*/  @!P0 IMAD.IADD R25, R25, 0x1, -R3.reuse ;  /* 0x0000000119198824 */ /* 0x100fe200078e0a03 */
[----:B------:R-:W-:Y:S01]  /*1690*/  ISETP.GE.AND P0, PT, R30, RZ, PT ;  /* 0x000000ff1e00720c */ /* 0x000fe20003f06270 */
[C---:B------:R-:W-:Y:S02]  /*16a0*/  IMAD R27, R3.reuse, R27, R28 ;  /* 0x0000001b031b7224 */ /* 0x040fe400078e021c */
[--C-:B------:R-:W-:Y:S01]  /*16b0*/  @!P3 IMAD.IADD R22, R22, 0x1, -R3.reuse ;  /* 0x000000011616b824 */ /* 0x100fe200078e0a03 */
[----:B------:R-:W-:Y:S01]  /*16c0*/  ISETP.GE.AND P3, PT, R32, RZ, PT ;  /* 0x000000ff2000720c */ /* 0x000fe20003f66270 */
[----:B------:R-:W-:Y:S01]  /*16d0*/  @!P6 IMAD.IADD R26, R26, 0x1, -R3 ;  /* 0x000000011a1ae824 */ /* 0x000fe200078e0a03 */
[----:B------:R-:W-:Y:S01]  /*16e0*/  LOP3.LUT R32, R8, 0x98, RZ, 0xfc, !PT ;  /* 0x0000009808207812 */ /* 0x000fe200078efcff */
[----:B------:R-:W-:Y:S01]  /*16f0*/  @!P2 IMAD.MOV R23, RZ, RZ, -R23 ;  /* 0x000000ffff17a224 */ /* 0x000fe200078e0a17 */
[C---:B------:R-:W-:Y:S01]  /*1700*/  ISETP.GT.U32.AND P6, PT, R3.reuse, R25, PT ;  /* 0x000000190300720c */ /* 0x040fe20003fc4070 */
[----:B------:R-:W-:Y:S01]  /*1710*/  @!P5 IMAD.MOV R22, RZ, RZ, -R22 ;  /* 0x000000ffff16d224 */ /* 0x000fe200078e0a16 */
[----:B------:R-:W-:Y:S01]  /*1720*/  ISETP.GT.U32.AND P2, PT, R3, R27, PT ;  /* 0x0000001b0300720c */ /* 0x000fe20003f44070 */
[----:B------:R-:W-:Y:S01]  /*1730*/  IMAD.HI.U32 R30, R6, R33, RZ ;  /* 0x00000021061e7227 */ /* 0x000fe200078e00ff */
[----:B------:R-:W-:-:S02]  /*1740*/  IABS R29, R32 ;  /* 0x00000020001d7213 */ /* 0x000fc40000000000 */
[----:B------:R-:W-:Y:S01]  /*1750*/  ISETP.GT.U32.AND P5, PT, R3, R26, PT ;  /* 0x0000001a0300720c */ /* 0x000fe20003fa4070 */
[----:B------:R-:W-:Y:S01]  /*1760*/  @!P1 IMAD.MOV R24, RZ, RZ, -R24 ;  /* 0x000000ffff189224 */ /* 0x000fe200078e0a18 */
[----:B------:R-:W-:Y:S01]  /*1770*/  ISETP.GE.AND P1, PT, R32, RZ, PT ;  /* 0x000000ff2000720c */ /* 0x000fe20003f26270 */
[----:B------:R-:W-:-:S04]  /*1780*/  IMAD.HI.U32 R28, R6, R29, RZ ;  /* 0x0000001d061c7227 */ /* 0x000fc800078e00ff */
[----:B------:R-:W-:Y:S02]  /*1790*/  IMAD.MOV R28, RZ, RZ, -R28 ;  /* 0x000000ffff1c7224 */ /* 0x000fe400078e0a1c */
[--C-:B------:R-:W-:Y:S02]  /*17a0*/  @!P6 IMAD.IADD R25, R25, 0x1, -R3.reuse ;  /* 0x000000011919e824 */ /* 0x100fe400078e0a03 */
[----:B------:R-:W-:Y:S01]  /*17b0*/  @!P2 IMAD.IADD R27, R27, 0x1, -R3 ;  /* 0x000000011b1ba824 */ /* 0x000fe200078e0a03 */
[----:B------:R-:W-:Y:S01]  /*17c0*/  ISETP.GE.AND P2, PT, R35, RZ, PT ;  /* 0x000000ff2300720c */ /* 0x000fe20003f46270 */
[C---:B------:R-:W-:Y:S01]  /*17d0*/  IMAD R28, R3.reuse, R28, R29 ;  /* 0x0000001c031c7224 */ /* 0x040fe200078e021d */
[----:B------:R-:W-:Y:S01]  /*17e0*/  IABS R35, R38 ;  /* 0x0000002600237213 */ /* 0x000fe20000000000 */
[----:B------:R-:W-:Y:S01]  /*17f0*/  @!P3 IMAD.MOV R25, RZ, RZ, -R25 ;  /* 0x000000ffff19b224 */ /* 0x000fe200078e0a19 */
[C---:B------:R-:W-:Y:S01]  /*1800*/  ISETP.GT.U32.AND P3, PT, R3.reuse, R27, PT ;  /* 0x0000001b0300720c */ /* 0x040fe20003f64070 */
[----:B------:R-:W-:Y:S01]  /*1810*/  IMAD.HI.U32 R29, R6, R31, RZ ;  /* 0x0000001f061d7227 */ /* 0x000fe200078e00ff */
[----:B------:R-:W-:-:S03]  /*1820*/  ISETP.GT.U32.AND P6, PT, R3, R28, PT ;  /* 0x0000001c0300720c */ /* 0x000fc60003fc4070 */
[----:B------:R-:W-:Y:S01]  /*1830*/  @!P5 IMAD.IADD R26, R26, 0x1, -R3 ;  /* 0x000000011a1ad824 */ /* 0x000fe200078e0a03 */
[----:B------:R-:W-:Y:S01]  /*1840*/  ISETP.GE.AND P5, PT, R34, RZ, PT ;  /* 0x000000ff2200720c */ /* 0x000fe20003fa6270 */
[----:B------:R-:W-:Y:S01]  /*1850*/  IMAD.MOV R32, RZ, RZ, -R29 ;  /* 0x000000ffff207224 */ /* 0x000fe200078e0a1d */
[----:B------:R-:W-:Y:S01]  /*1860*/  LOP3.LUT R34, R8, 0xb0, RZ, 0xfc, !PT ;  /* 0x000000b008227812 */ /* 0x000fe200078efcff */
[----:B------:R-:W-:Y:S02]  /*1870*/  IMAD.MOV R30, RZ, RZ, -R30 ;  /* 0x000000ffff1e7224 */ /* 0x000fe400078e0a1e */
[C---:B------:R-:W-:Y:S01]  /*1880*/  IMAD R29, R3.reuse, R32, R31 ;  /* 0x00000020031d7224 */ /* 0x040fe200078e021f */
[----:B------:R-:W-:Y:S01]  /*1890*/  IABS R32, R34 ;  /* 0x0000002200207213 */ /* 0x000fe20000000000 */
[C---:B------:R-:W-:Y:S02]  /*18a0*/  IMAD R30, R3.reuse, R30, R33 ;  /* 0x0000001e031e7224 */ /* 0x040fe400078e0221 */
[----:B------:R-:W-:Y:S01]  /*18b0*/  @!P4 IMAD.MOV R26, RZ, RZ, -R26 ;  /* 0x000000ffff1ac224 */ /* 0x000fe200078e0a1a */
[----:B------:R-:W-:Y:S01]  /*18c0*/  ISETP.GT.U32.AND P4, PT, R3, R29, PT ;  /* 0x0000001d0300720c */ /* 0x000fe20003f84070 */
[----:B------:R-:W-:Y:S01]  /*18d0*/  @!P3 IMAD.IADD R27, R27, 0x1, -R3 ;  /* 0x000000011b1bb824 */ /* 0x000fe200078e0a03 */
[----:B------:R-:W-:Y:S01]  /*18e0*/  ISETP.GT.U32.AND P3, PT, R3, R30, PT ;  /* 0x0000001e0300720c */ /* 0x000fe20003f64070 */
[----:B------:R-:W-:-:S04]  /*18f0*/  IMAD.HI.U32 R31, R6, R32, RZ ;  /* 0x00000020061f7227 */ /* 0x000fc800078e00ff */
[----:B------:R-:W-:Y:S02]  /*1900*/  @!P6 IMAD.IADD R28, R28, 0x1, -R3 ;  /* 0x000000011c1ce824 */ /* 0x000fe400078e0a03 */
[----:B------:R-:W-:Y:S02]  /*1910*/  IMAD.MOV R31, RZ, RZ, -R31 ;  /* 0x000000ffff1f7224 */ /* 0x000fe400078e0a1f */
[----:B------:R-:W-:Y:S01]  /*1920*/  @!P0 IMAD.MOV R27, RZ, RZ, -R27 ;  /* 0x000000ffff1b8224 */ /* 0x000fe200078e0a1b */
[C---:B------:R-:W-:Y:S01]  /*1930*/  ISETP.GT.U32.AND P6, PT, R3.reuse, R28, PT ;  /* 0x0000001c0300720c */ /* 0x040fe20003fc4070 */
[----:B------:R-:W-:Y:S02]  /*1940*/  IMAD R31, R3, R31, R32 ;  /* 0x0000001f031f7224 */ /* 0x000fe400078e0220 */
[--C-:B------:R-:W-:Y:S02]  /*1950*/  @!P4 IMAD.IADD R29, R29, 0x1, -R3.reuse ;  /* 0x000000011d1dc824 */ /* 0x100fe400078e0a03 */
[----:B------:R-:W-:Y:S01]  /*1960*/  @!P3 IMAD.IADD R30, R30, 0x1, -R3 ;  /* 0x000000011e1eb824 */ /* 0x000fe200078e0a03 */
[C---:B------:R-:W-:Y:S01]  /*1970*/  ISETP.GT.U32.AND P4, PT, R3.reuse, R31, PT ;  /* 0x0000001f0300720c */ /* 0x040fe20003f84070 */
[----:B------:R-:W-:Y:S01]  /*1980*/  IMAD.HI.U32 R32, R6, R35, RZ ;  /* 0x0000002306207227 */ /* 0x000fe200078e00ff */
[----:B------:R-:W-:-:S02]  /*1990*/  ISETP.GT.U32.AND P0, PT, R3, R29, PT ;  /* 0x0000001d0300720c */ /* 0x000fc40003f04070 */
[----:B------:R-:W-:Y:S01]  /*19a0*/  ISETP.GT.U32.AND P3, PT, R3, R30, PT ;  /* 0x0000001e0300720c */ /* 0x000fe20003f64070 */
[----:B------:R-:W-:-:S04]  /*19b0*/  IMAD.HI.U32 R33, R6, R36, RZ ;  /* 0x0000002406217227 */ /* 0x000fc800078e00ff */
[----:B------:R-:W-:Y:S01]  /*19c0*/  @!P6 IMAD.IADD R28, R28, 0x1, -R3 ;  /* 0x000000011c1ce824 */ /* 0x000fe200078e0a03 */
[----:B------:R-:W-:Y:S01]  /*19d0*/  ISETP.GE.AND P6, PT, R34, RZ, PT ;  /* 0x000000ff2200720c */ /* 0x000fe20003fc6270 */
[----:B------:R-:W-:-:S04]  /*19e0*/  IMAD.HI.U32 R34, R6, R37, RZ ;  /* 0x0000002506227227 */ /* 0x000fc800078e00ff */
[--C-:B------:R-:W-:Y:S02]  /*19f0*/  @!P4 IMAD.IADD R31, R31, 0x1, -R3.reuse ;  /* 0x000000011f1fc824 */ /* 0x100fe400078e0a03 */
[----:B------:R-:W-:Y:S02]  /*1a00*/  IMAD.MOV R34, RZ, RZ, -R34 ;  /* 0x000000ffff227224 */ /* 0x000fe400078e0a22 */
[----:B------:R-:W-:Y:S01]  /*1a10*/  @!P3 IMAD.IADD R30, R30, 0x1, -R3 ;  /* 0x000000011e1eb824 */ /* 0x000fe200078e0a03 */
[C---:B------:R-:W-:Y:S01]  /*1a20*/  ISETP.GT.U32.AND P4, PT, R3.reuse, R31, PT ;  /* 0x0000001f0300720c */ /* 0x040fe20003f84070 */
[C---:B------:R-:W-:Y:S02]  /*1a30*/  IMAD R34, R3.reuse, R34, R37 ;  /* 0x0000002203227224 */ /* 0x040fe400078e0225 */
[----:B------:R-:W-:Y:S02]  /*1a40*/  @!P2 IMAD.MOV R30, RZ, RZ, -R30 ;  /* 0x000000ffff1ea224 */ /* 0x000fe400078e0a1e */
[----:B------:R-:W-:Y:S01]  /*1a50*/  IMAD.MOV R32, RZ, RZ, -R32 ;  /* 0x000000ffff207224 */ /* 0x000fe200078e0a20 */
[----:B------:R-:W-:Y:S01]  /*1a60*/  ISETP.GT.U32.AND P2, PT, R3, R34, PT ;  /* 0x000000220300720c */ /* 0x000fe20003f44070 */
[----:B------:R-:W-:-:S02]  /*1a70*/  IMAD.MOV R33, RZ, RZ, -R33 ;  /* 0x000000ffff217224 */ /* 0x000fc400078e0a21 */
[C---:B------:R-:W-:Y:S02]  /*1a80*/  IMAD R32, R3.reuse, R32, R35 ;  /* 0x0000002003207224 */ /* 0x040fe400078e0223 */
[----:B------:R-:W-:Y:S01]  /*1a90*/  IMAD R33, R3, R33, R36 ;  /* 0x0000002103217224 */ /* 0x000fe200078e0224 */
[----:B------:R-:W-:Y:S01]  /*1aa0*/  IABS R36, R41 ;  /* 0x0000002900247213 */ /* 0x000fe20000000000 */
[--C-:B------:R-:W-:Y:S01]  /*1ab0*/  @!P0 IMAD.IADD R29, R29, 0x1, -R3.reuse ;  /* 0x000000011d1d8824 */ /* 0x100fe200078e0a03 */
[----:B------:R-:W-:Y:S01]  /*1ac0*/  ISETP.GT.U32.AND P0, PT, R3, R32, PT ;  /* 0x000000200300720c */ /* 0x000fe20003f04070 */
[--C-:B------:R-:W-:Y:S01]  /*1ad0*/  @!P4 IMAD.IADD R31, R31, 0x1, -R3.reuse ;  /* 0x000000011f1fc824 */ /* 0x100fe200078e0a03 */
[----:B------:R-:W-:Y:S01]  /*1ae0*/  ISETP.GE.AND P4, PT, R40, RZ, PT ;  /* 0x000000ff2800720c */ /* 0x000fe20003f86270 */
[----:B------:R-:W-:Y:S01]  /*1af0*/  IMAD.HI.U32 R35, R6, R36, RZ ;  /* 0x0000002406237227 */ /* 0x000fe200078e00ff */
[----:B------:R-:W-:Y:S02]  /*1b00*/  LOP3.LUT R40, R8, 0xd8, RZ, 0xfc, !PT ;  /* 0x000000d808287812 */ /* 0x000fe400078efcff */
[----:B------:R-:W-:Y:S01]  /*1b10*/  ISETP.GT.U32.AND P3, PT, R3, R33, PT ;  /* 0x000000210300720c */ /* 0x000fe20003f64070 */
[----:B------:R-:W-:Y:S01]  /*1b20*/  @!P1 IMAD.MOV R28, RZ, RZ, -R28 ;  /* 0x000000ffff1c9224 */ /* 0x000fe200078e0a1c */
[----:B------:R-:W-:Y:S01]  /*1b30*/  ISETP.GE.AND P1, PT, R38, RZ, PT ;  /* 0x000000ff2600720c */ /* 0x000fe20003f26270 */
[----:B------:R-:W-:Y:S01]  /*1b40*/  @!P2 IMAD.IADD R34, R34, 0x1, -R3 ;  /* 0x000000012222a824 */ /* 0x000fe200078e0a03 */
[----:B------:R-:W-:Y:S01]  /*1b50*/  IABS R38, R40 ;  /* 0x0000002800267213 */ /* 0x000fe20000000000 */
[----:B------:R-:W-:-:S02]  /*1b60*/  IMAD.MOV R35, RZ, RZ, -R35 ;  /* 0x000000ffff237224 */ /* 0x000fc400078e0a23 */
[----:B------:R-:W-:Y:S01]  /*1b70*/  @!P0 IMAD.IADD R32, R32, 0x1, -R3 ;  /* 0x0000000120208824 */ /* 0x000fe200078e0a03 */
[C---:B------:R-:W-:Y:S01]  /*1b80*/  ISETP.GT.U32.AND P2, PT, R3.reuse, R34, PT ;  /* 0x000000220300720c */ /* 0x040fe20003f44070 */
[C---:B------:R-:W-:Y:S02]  /*1b90*/  IMAD R35, R3.reuse, R35, R36 ;  /* 0x0000002303237224 */ /* 0x040fe400078e0224 */
[----:B------:R-:W-:Y:S01]  /*1ba0*/  IMAD.HI.U32 R36, R6, R38, RZ ;  /* 0x0000002606247227 */ /* 0x000fe200078e00ff */
[----:B------:R-:W-:-:S03]  /*1bb0*/  ISETP.GT.U32.AND P0, PT, R3, R32, PT ;  /* 0x000000200300720c */ /* 0x000fc60003f04070 */
[----:B------:R-:W-:Y:S02]  /*1bc0*/  IMAD.MOV R36, RZ, RZ, -R36 ;  /* 0x000000ffff247224 */ /* 0x000fe400078e0a24 */
[----:B------:R-:W-:Y:S02]  /*1bd0*/  @!P3 IMAD.IADD R33, R33, 0x1, -R3 ;  /* 0x000000012121b824 */ /* 0x000fe400078e0a03 */
[----:B------:R-:W-:Y:S01]  /*1be0*/  @!P5 IMAD.MOV R29, RZ, RZ, -R29 ;  /* 0x000000ffff1dd224 */ /* 0x000fe200078e0a1d */
[----:B------:R-:W-:Y:S01]  /*1bf0*/  ISETP.GE.AND P5, PT, R39, RZ, PT ;  /* 0x000000ff2700720c */ /* 0x000fe20003fa6270 */
[C---:B------:R-:W-:Y:S01]  /*1c00*/  IMAD R36, R3.reuse, R36, R38 ;  /* 0x0000002403247224 */ /* 0x040fe200078e0226 */
[----:B------:R-:W-:Y:S01]  /*1c10*/  IABS R39, R42 ;  /* 0x0000002a00277213 */ /* 0x000fe20000000000 */
[----:B------:R-:W-:Y:S01]  /*1c20*/  @!P2 IMAD.IADD R34, R34, 0x1, -R3 ;  /* 0x000000012222a824 */ /* 0x000fe200078e0a03 */
[C---:B------:R-:W-:Y:S01]  /*1c30*/  ISETP.GT.U32.AND P3, PT, R3.reuse, R33, PT ;  /* 0x000000210300720c */ /* 0x040fe20003f64070 */
[----:B------:R-:W-:Y:S01]  /*1c40*/  @!P6 IMAD.MOV R31, RZ, RZ, -R31 ;  /* 0x000000ffff1fe224 */ /* 0x000fe200078e0a1f */
[C---:B------:R-:W-:Y:S01]  /*1c50*/  ISETP.GT.U32.AND P2, PT, R3.reuse, R36, PT ;  /* 0x000000240300720c */ /* 0x040fe20003f44070 */
[----:B------:R-:W-:Y:S01]  /*1c60*/  IMAD.HI.U32 R37, R6, R39, RZ ;  /* 0x0000002706257227 */ /* 0x000fe200078e00ff */
[----:B------:R-:W-:-:S03]  /*1c70*/  ISETP.GT.U32.AND P6, PT, R3, R35, PT ;  /* 0x000000230300720c */ /* 0x000fc60003fc4070 */
[----:B------:R-:W-:Y:S02]  /*1c80*/  IMAD.MOV R38, RZ, RZ, -R37 ;  /* 0x000000ffff267224 */ /* 0x000fe400078e0a25 */
[----:B------:R-:W-:Y:S01]  /*1c90*/  @!P0 IMAD.IADD R32, R32, 0x1, -R3 ;  /* 0x0000000120208824 */ /* 0x000fe200078e0a03 */
[----:B------:R-:W-:Y:S01]  /*1ca0*/  ISETP.GE.AND P0, PT, R41, RZ, PT ;  /* 0x000000ff2900720c */ /* 0x000fe20003f06270 */
[----:B------:R-:W-:Y:S01]  /*1cb0*/  IMAD R37, R3, R38, R39 ;  /* 0x0000002603257224 */ /* 0x000fe200078e0227 */
[----:B------:R-:W-:Y:S01]  /*1cc0*/  LOP3.LUT R41, R8, 0xe8, RZ, 0xfc, !PT ;  /* 0x000000e808297812 */ /* 0x000fe200078efcff */
[--C-:B------:R-:W-:Y:S01]  /*1cd0*/  @!P3 IMAD.IADD R33, R33, 0x1, -R3.reuse ;  /* 0x000000012121b824 */ /* 0x100fe200078e0a03 */
[----:B------:R-:W-:Y:S01]  /*1ce0*/  ISETP.GE.AND P3, PT, R40, RZ, PT ;  /* 0x000000ff2800720c */ /* 0x000fe20003f66270 */
[--C-:B------:R-:W-:Y:S01]  /*1cf0*/  @!P2 IMAD.IADD R36, R36, 0x1, -R3.reuse ;  /* 0x000000012424a824 */ /* 0x100fe200078e0a03 */
[----:B------:R-:W-:Y:S01]  /*1d00*/  IABS R40, R41 ;  /* 0x0000002900287213 */ /* 0x000fe20000000000 */
[----:B------:R-:W-:Y:S01]  /*1d10*/  @!P4 IMAD.MOV R34, RZ, RZ, -R34 ;  /* 0x000000ffff22c224 */ /* 0x000fe200078e0a22 */
[----:B------:R-:W-:Y:S01]  /*1d20*/  ISETP.GT.U32.AND P4, PT, R3, R37, PT ;  /* 0x000000250300720c */ /* 0x000fe20003f84070 */
[----:B------:R-:W-:Y:S01]  /*1d30*/  @!P6 IMAD.IADD R35, R35, 0x1, -R3 ;  /* 0x000000012323e824 */ /* 0x000fe200078e0a03 */
[----:B------:R-:W-:Y:S01]  /*1d40*/  ISETP.GT.U32.AND P2, PT, R3, R36, PT ;  /* 0x000000240300720c */ /* 0x000fe20003f44070 */
[----:B------:R-:W-:Y:S01]  /*1d50*/  IMAD.HI.U32 R38, R6, R40, RZ ;  /* 0x0000002806267227 */ /* 0x000fe200078e00ff */
[----:B------:R-:W-:-:S02]  /*1d60*/  LOP3.LUT R39, R8, 0xf0, RZ, 0xfc, !PT ;  /* 0x000000f008277812 */ /* 0x000fc400078efcff */
[----:B------:R-:W-:Y:S01]  /*1d70*/  ISETP.GE.AND P6, PT, R42, RZ, PT ;  /* 0x000000ff2a00720c */ /* 0x000fe20003fc6270 */
[----:B------:R-:W-:Y:S02]  /*1d80*/  IMAD.MOV R38, RZ, RZ, -R38 ;  /* 0x000000ffff267224 */ /* 0x000fe400078e0a26 */
[----:B------:R-:W-:Y:S01]  /*1d90*/  @!P1 IMAD.MOV R32, RZ, RZ, -R32 ;  /* 0x000000ffff209224 */ /* 0x000fe200078e0a20 */
[C---:B------:R-:W-:Y:S01]  /*1da0*/  ISETP.GT.U32.AND P1, PT, R3.reuse, R35, PT ;  /* 0x000000230300720c */ /* 0x040fe20003f24070 */
[----:B------:R-:W-:Y:S02]  /*1db0*/  IMAD R38, R3, R38, R40 ;  /* 0x0000002603267224 */ /* 0x000fe400078e0228 */
[--C-:B------:R-:W-:Y:S02]  /*1dc0*/  @!P4 IMAD.IADD R37, R37, 0x1, -R3.reuse ;  /* 0x000000012525c824 */ /* 0x100fe400078e0a03 */
[----:B------:R-:W-:Y:S01]  /*1dd0*/  @!P2 IMAD.IADD R36, R36, 0x1, -R3 ;  /* 0x000000012424a824 */ /* 0x000fe200078e0a03 */
[C---:B------:R-:W-:Y:S01]  /*1de0*/  ISETP.GT.U32.AND P2, PT, R3.reuse, R38, PT ;  /* 0x000000260300720c */ /* 0x040fe20003f44070 */
[----:B------:R-:W-:Y:S01]  /*1df0*/  @!P5 IMAD.MOV R33, RZ, RZ, -R33 ;  /* 0x000000ffff21d224 */ /* 0x000fe200078e0a21 */
[----:B------:R-:W-:Y:S01]  /*1e00*/  ISETP.GT.U32.AND P4, PT, R3, R37, PT ;  /* 0x000000250300720c */ /* 0x000fe20003f84070 */
[----:B------:R-:W-:Y:S01]  /*1e10*/  IMAD.HI.U32 R40, R6, R43, RZ ;  /* 0x0000002b06287227 */ /* 0x000fe200078e00ff */
[----:B------:R-:W-:-:S02]  /*1e20*/  ISETP.GE.AND P5, PT, R41, RZ, PT ;  /* 0x000000ff2900720c */ /* 0x000fc40003fa6270 */
[----:B------:R-:W-:Y:S01]  /*1e30*/  IABS R41, R39 ;  /* 0x0000002700297213 */ /* 0x000fe20000000000 */
[----:B------:R-:W-:Y:S01]  /*1e40*/  @!P1 IMAD.IADD R35, R35, 0x1, -R3 ;  /* 0x0000000123239824 */ /* 0x000fe200078e0a03 */
[----:B------:R-:W-:Y:S01]  /*1e50*/  ISETP.GE.AND P1, PT, R39, RZ, PT ;  /* 0x000000ff2700720c */ /* 0x000fe20003f26270 */
[----:B------:R-:W-:Y:S02]  /*1e60*/  IMAD.MOV R40, RZ, RZ, -R40 ;  /* 0x000000ffff287224 */ /* 0x000fe400078e0a28 */
[----:B------:R-:W-:-:S04]  /*1e70*/  IMAD.HI.U32 R39, R6, R41, RZ ;  /* 0x0000002906277227 */ /* 0x000fc800078e00ff */
[----:B------:R-:W-:Y:S02]  /*1e80*/  @!P2 IMAD.IADD R38, R38, 0x1, -R3 ;  /* 0x000000012626a824 */ /* 0x000fe400078e0a03 */
[----:B------:R-:W-:Y:S02]  /*1e90*/  IMAD.MOV R42, RZ, RZ, -R39 ;  /* 0x000000ffff2a7224 */ /* 0x000fe400078e0a27 */
[----:B------:R-:W-:Y:S01]  /*1ea0*/  @!P4 IMAD.IADD R37, R37, 0x1, -R3 ;  /* 0x000000012525c824 */ /* 0x000fe200078e0a03 */
[C---:B------:R-:W-:Y:S01]  /*1eb0*/  ISETP.GT.U32.AND P2, PT, R3.reuse, R38, PT ;  /* 0x000000260300720c */ /* 0x040fe20003f44070 */
[C---:B------:R-:W-:Y:S02]  /*1ec0*/  IMAD R40, R3.reuse, R40, R43 ;  /* 0x0000002803287224 */ /* 0x040fe400078e022b */
[C---:B------:R-:W-:Y:S02]  /*1ed0*/  IMAD R39, R3.reuse, R42, R41 ;  /* 0x0000002a03277224 */ /* 0x040fe400078e0229 */
[----:B------:R-:W-:Y:S01]  /*1ee0*/  @!P6 IMAD.MOV R37, RZ, RZ, -R37 ;  /* 0x000000ffff25e224 */ /* 0x000fe200078e0a25 */
[C---:B------:R-:W-:Y:S01]  /*1ef0*/  ISETP.GT.U32.AND P6, PT, R3.reuse, R40, PT ;  /* 0x000000280300720c */ /* 0x040fe20003fc4070 */
[----:B------:R-:W-:Y:S01]  /*1f00*/  IMAD.HI.U32 R41, R6, R44, RZ ;  /* 0x0000002c06297227 */ /* 0x000fe200078e00ff */
[----:B------:R-:W-:-:S03]  /*1f10*/  ISETP.GT.U32.AND P4, PT, R3, R39, PT ;  /* 0x000000270300720c */ /* 0x000fc60003f84070 */
[----:B------:R-:W-:Y:S02]  /*1f20*/  IMAD.MOV R41, RZ, RZ, -R41 ;  /* 0x000000ffff297224 */ /* 0x000fe400078e0a29 */
[----:B------:R-:W-:Y:S01]  /*1f30*/  @!P3 IMAD.MOV R36, RZ, RZ, -R36 ;  /* 0x000000ffff24b224 */ /* 0x000fe200078e0a24 */
[----:B------:R-:W-:Y:S01]  /*1f40*/  ISETP.GE.AND P3, PT, R46, RZ, PT ;  /* 0x000000ff2e00720c */ /* 0x000fe20003f66270 */
[C---:B------:R-:W-:Y:S01]  /*1f50*/  IMAD R41, R3.reuse, R41, R44 ;  /* 0x0000002903297224 */ /* 0x040fe200078e022c */
[----:B------:R-:W-:Y:S01]  /*1f60*/  LOP3.LUT R46, R8, 0x108, RZ, 0xfc, !PT ;  /* 0x00000108082e7812 */ /* 0x000fe200078efcff */
[--C-:B------:R-:W-:Y:S02]  /*1f70*/  @!P2 IMAD.IADD R38, R38, 0x1, -R3.reuse ;  /* 0x000000012626a824 */ /* 0x100fe400078e0a03 */
[----:B------:R-:W-:Y:S01]  /*1f80*/  @!P6 IMAD.IADD R40, R40, 0x1, -R3 ;  /* 0x000000012828e824 */ /* 0x000fe200078e0a03 */
[----:B------:R-:W-:Y:S01]  /*1f90*/  ISETP.GT.U32.AND P2, PT, R3, R41, PT ;  /* 0x000000290300720c */ /* 0x000fe20003f44070 */
[----:B------:R-:W-:Y:S01]  /*1fa0*/  @!P0 IMAD.MOV R35, RZ, RZ, -R35 ;  /* 0x000000ffff238224 */ /* 0x000fe200078e0a23 */
[----:B------:R-:W-:Y:S01]  /*1fb0*/  ISETP.GE.AND P0, PT, R45, RZ, PT ;  /* 0x000000ff2d00720c */ /* 0x000fe20003f06270 */
[----:B------:R-:W-:Y:S01]  /*1fc0*/  @!P5 IMAD.MOV R38, RZ, RZ, -R38 ;  /* 0x000000ffff26d224 */ /* 0x000fe200078e0a26 */
[----:B------:R-:W-:Y:S01]  /*1fd0*/  IABS R44, R46 ;  /* 0x0000002e002c7213 */ /* 0x000fe20000000000 */
[----:B------:R-:W-:Y:S01]  /*1fe0*/  @!P4 IMAD.IADD R39, R39, 0x1, -R3 ;  /* 0x000000012727c824 */ /* 0x000fe200078e0a03 */
[----:B------:R-:W-:-:S02]  /*1ff0*/  IABS R45, R48 ;  /* 0x00000030002d7213 */ /* 0x000fc40000000000 */
[C---:B------:R-:W-:Y:S01]  /*2000*/  ISETP.GT.U32.AND P6, PT, R3.reuse, R40, PT ;  /* 0x000000280300720c */ /* 0x040fe20003fc4070 */
[----:B------:R-:W-:Y:S01]  /*2010*/  IMAD.HI.U32 R42, R6, R44, RZ ;  /* 0x0000002c062a7227 */ /* 0x000fe200078e00ff */
[----:B------:R-:W-:Y:S02]  /*2020*/  ISETP.GE.AND P5, PT, R46, RZ, PT ;  /* 0x000000ff2e00720c */ /* 0x000fe40003fa6270 */
[----:B------:R-:W-:Y:S01]  /*2030*/  ISETP.GT.U32.AND P4, PT, R3, R39, PT ;  /* 0x000000270300720c */ /* 0x000fe20003f84070 */
[----:B------:R-:W-:-:S04]  /*2040*/  IMAD.HI.U32 R43, R6, R45, RZ ;  /* 0x0000002d062b7227 */ /* 0x000fc800078e00ff */
[----:B------:R-:W-:Y:S02]  /*2050*/  IMAD.MOV R42, RZ, RZ, -R42 ;  /* 0x000000ffff2a7224 */ /* 0x000fe400078e0a2a */
[----:B------:R-:W-:Y:S02]  /*2060*/  @!P2 IMAD.IADD R41, R41, 0x1, -R3 ;  /* 0x000000012929a824 */ /* 0x000fe400078e0a03 */
[----:B------:R-:W-:Y:S02]  /*2070*/  IMAD.MOV R46, RZ, RZ, -R43 ;  /* 0x000000ffff2e7224 */ /* 0x000fe400078e0a2b */
[C---:B------:R-:W-:Y:S01]  /*2080*/  IMAD R42, R3.reuse, R42, R44 ;  /* 0x0000002a032a7224 */ /* 0x040fe200078e022c */
[C---:B------:R-:W-:Y:S01]  /*2090*/  ISETP.GT.U32.AND P2, PT, R3.reuse, R41, PT ;  /* 0x000000290300720c */ /* 0x040fe20003f44070 */
[C---:B------:R-:W-:Y:S01]  /*20a0*/  IMAD R44, R3.reuse, R46, R45 ;  /* 0x0000002e032c7224 */ /* 0x040fe200078e022d */
[----:B------:R-:W-:Y:S01]  /*20b0*/  LOP3.LUT R45, R8, 0x120, RZ, 0xfc, !PT ;  /* 0x00000120082d7812 */ /* 0x000fe200078efcff */
[----:B------:R-:W-:Y:S01]  /*20c0*/  @!P6 IMAD.IADD R40, R40, 0x1, -R3 ;  /* 0x000000012828e824 */ /* 0x000fe200078e0a03 */
[----:B------:R-:W-:Y:S01]  /*20d0*/  ISETP.GT.U32.AND P6, PT, R3, R42, PT ;  /* 0x0000002a0300720c */ /* 0x000fe20003fc4070 */
[----:B------:R-:W-:-:S04]  /*20e0*/  IMAD.HI.U32 R43, R6, R47, RZ ;  /* 0x0000002f062b7227 */ /* 0x000fc800078e00ff */
[----:B------:R-:W-:Y:S01]  /*20f0*/  @!P0 IMAD.MOV R40, RZ, RZ, -R40 ;  /* 0x000000ffff288224 */ /* 0x000fe200078e0a28 */
[----:B------:R-:W-:Y:S01]  /*2100*/  ISETP.GT.U32.AND P0, PT, R3, R44, PT ;  /* 0x0000002c0300720c */ /* 0x000fe20003f04070 */
[----:B------:R-:W-:Y:S02]  /*2110*/  IMAD.MOV R46, RZ, RZ, -R43 ;  /* 0x000000ffff2e7224 */ /* 0x000fe400078e0a2b */
[----:B------:R-:W-:Y:S01]  /*2120*/  @!P2 IMAD.IADD R41, R41, 0x1, -R3 ;  /* 0x000000012929a824 */ /* 0x000fe200078e0a03 */
[----:B------:R-:W-:Y:S01]  /*2130*/  ISETP.GE.AND P2, PT, R45, RZ, PT ;  /* 0x000000ff2d00720c */ /* 0x000fe20003f46270 */
[----:B------:R-:W-:Y:S01]  /*2140*/  IMAD R43, R3, R46, R47 ;  /* 0x0000002e032b7224 */ /* 0x000fe200078e022f */
[----:B------:R-:W-:Y:S01]  /*2150*/  IABS R47, R45 ;  /* 0x0000002d002f7213 */ /* 0x000fe20000000000 */
[----:B------:R-:W-:Y:S02]  /*2160*/  @!P3 IMAD.MOV R41, RZ, RZ, -R41 ;  /* 0x000000ffff29b224 */ /* 0x000fe400078e0a29 */
[--C-:B------:R-:W-:Y:S01]  /*2170*/  @!P4 IMAD.IADD R39, R39, 0x1, -R3.reuse ;  /* 0x000000012727c824 */ /* 0x100fe200078e0a03 */
[----:B------:R-:W-:Y:S01]  /*2180*/  ISETP.GT.U32.AND P3, PT, R3, R43, PT ;  /* 0x0000002b0300720c */ /* 0x000fe20003f64070 */
[--C-:B------:R-:W-:Y:S01]  /*2190*/  @!P6 IMAD.IADD R42, R42, 0x1, -R3.reuse ;  /* 0x000000012a2ae824 */ /* 0x100fe200078e0a03 */
[----:B------:R-:W-:Y:S01]  /*21a0*/  ISETP.GE.AND P4, PT, R48, RZ, PT ;  /* 0x000000ff3000720c */ /* 0x000fe20003f86270 */
[----:B------:R-:W-:-:S02]  /*21b0*/  @!P0 IMAD.IADD R44, R44, 0x1, -R3 ;  /* 0x000000012c2c8824 */ /* 0x000fc400078e0a03 */
[----:B------:R-:W-:Y:S01]  /*21c0*/  IMAD.HI.U32 R45, R6, R47, RZ ;  /* 0x0000002f062d7227 */ /* 0x000fe200078e00ff */
[C---:B------:R-:W-:Y:S02]  /*21d0*/  ISETP.GT.U32.AND P6, PT, R3.reuse, R42, PT ;  /* 0x0000002a0300720c */ /* 0x040fe40003fc4070 */
[----:B------:R-:W-:Y:S01]  /*21e0*/  ISETP.GT.U32.AND P0, PT, R3, R44, PT ;  /* 0x0000002c0300720c */ /* 0x000fe20003f04070 */
[----:B------:R-:W-:Y:S01]  /*21f0*/  @!P1 IMAD.MOV R39, RZ, RZ, -R39 ;  /* 0x000000ffff279224 */ /* 0x000fe200078e0a27 */
[----:B------:R-:W-:Y:S01]  /*2200*/  ISETP.GE.AND P1, PT, R49, RZ, PT ;  /* 0x000000ff3100720c */ /* 0x000fe20003f26270 */
[----:B------:R-:W-:Y:S01]  /*2210*/  IMAD.MOV R48, RZ, RZ, -R45 ;  /* 0x000000ffff307224 */ /* 0x000fe200078e0a2d */
[----:B------:R-:W-:Y:S01]  /*2220*/  IABS R49, R52 ;  /* 0x0000003400317213 */ /* 0x000fe20000000000 */
[----:B------:R-:W-:Y:S02]  /*2230*/  @!P3 IMAD.IADD R43, R43, 0x1, -R3 ;  /* 0x000000012b2bb824 */ /* 0x000fe400078e0a03 */
[----:B------:R-:W-:-:S02]  /*2240*/  IMAD R45, R3, R48, R47 ;  /* 0x00000030032d7224 */ /* 0x000fc400078e022f */
[----:B------:R-:W-:Y:S01]  /*2250*/  IMAD.HI.U32 R46, R6, R49, RZ ;  /* 0x00000031062e7227 */ /* 0x000fe200078e00ff */
[----:B------:R-:W-:-:S03]  /*2260*/  ISETP.GT.U32.AND P3, PT, R3, R43, PT ;  /* 0x0000002b0300720c */ /* 0x000fc60003f64070 */
[----:B------:R-:W-:Y:S01]  /*2270*/  @!P0 IMAD.IADD R44, R44, 0x1, -R3 ;  /* 0x000000012c2c8824 */ /* 0x000fe200078e0a03 */
[----:B------:R-:W-:Y:S01]  /*2280*/  ISETP.GT.U32.AND P0, PT, R3, R45, PT ;  /* 0x0000002d0300720c */ /* 0x000fe20003f04070 */
[----:B------:R-:W-:Y:S02]  /*2290*/  IMAD.MOV R46, RZ, RZ, -R46 ;  /* 0x000000ffff2e7224 */ /* 0x000fe400078e0a2e */
[----:B------:R-:W-:-:S04]  /*22a0*/  IMAD.HI.U32 R47, R6, R50, RZ ;  /* 0x00000032062f7227 */ /* 0x000fc800078e00ff */
[----:B------:R-:W-:-:S04]  /*22b0*/  IMAD.HI.U32 R48, R6, R51, RZ ;  /* 0x0000003306307227 */ /* 0x000fc800078e00ff */
[----:B------:R-:W-:Y:S01]  /*22c0*/  @!P6 IMAD.IADD R42, R42, 0x1, -R3 ;  /* 0x000000012a2ae824 */ /* 0x000fe200078e0a03 */
[----:B------:R-:W-:Y:S01]  /*22d0*/  ISETP.GE.AND P6, PT, R52, RZ, PT ;  /* 0x000000ff3400720c */ /* 0x000fe20003fc6270 */
[C---:B------:R-:W-:Y:S02]  /*22e0*/  IMAD R46, R3.reuse, R46, R49 ;  /* 0x0000002e032e7224 */ /* 0x040fe400078e0231 */
[----:B------:R-:W-:Y:S02]  /*22f0*/  IMAD.MOV R47, RZ, RZ, -R47 ;  /* 0x000000ffff2f7224 */ /* 0x000fe400078e0a2f */
[----:B------:R-:W-:Y:S02]  /*2300*/  IMAD.MOV R52, RZ, RZ, -R48 ;  /* 0x000000ffff347224 */ /* 0x000fe400078e0a30 */
[C---:B------:R-:W-:Y:S02]  /*2310*/  IMAD R48, R3.reuse, R47, R50 ;  /* 0x0000002f03307224 */ /* 0x040fe400078e0232 */
[----:B------:R-:W-:Y:S01]  /*2320*/  @!P5 IMAD.MOV R42, RZ, RZ, -R42 ;  /* 0x000000ffff2ad224 */ /* 0x000fe200078e0a2a */
[----:B------:R-:W-:Y:S01]  /*2330*/  ISETP.GT.U32.AND P5, PT, R3, R46, PT ;  /* 0x0000002e0300720c */ /* 0x000fe20003fa4070 */
[--C-:B------:R-:W-:Y:S01]  /*2340*/  @!P3 IMAD.IADD R43, R43, 0x1, -R3.reuse ;  /* 0x000000012b2bb824 */ /* 0x100fe200078e0a03 */
[----:B------:R-:W-:Y:S01]  /*2350*/  ISETP.GT.U32.AND P3, PT, R3, R48, PT ;  /* 0x000000300300720c */ /* 0x000fe20003f64070 */
[----:B------:R-:W-:-:S02]  /*2360*/  @!P0 IMAD.IADD R45, R45, 0x1, -R3 ;  /* 0x000000012d2d8824 */ /* 0x000fc400078e0a03 */
[C---:B------:R-:W-:Y:S01]  /*2370*/  IMAD R50, R3.reuse, R52, R51 ;  /* 0x0000003403327224 */ /* 0x040fe200078e0233 */
[----:B------:R-:W-:Y:S01]  /*2380*/  IABS R52, R56 ;  /* 0x0000003800347213 */ /* 0x000fe20000000000 */
[----:B------:R-:W-:Y:S01]  /*2390*/  @!P1 IMAD.MOV R43, RZ, RZ, -R43 ;  /* 0x000000ffff2b9224 */ /* 0x000fe200078e0a2b */
[C---:B------:R-:W-:Y:S01]  /*23a0*/  ISETP.GT.U32.AND P0, PT, R3.reuse, R45, PT ;  /* 0x0000002d0300720c */ /* 0x040fe20003f04070 */
[----:B------:R-:W-:Y:S01]  /*23b0*/  IMAD.HI.U32 R49, R6, R54, RZ ;  /* 0x0000003606317227 */ /* 0x000fe200078e00ff */
[----:B------:R-:W-:-:S03]  /*23c0*/  ISETP.GT.U32.AND P1, PT, R3, R50, PT ;  /* 0x000000320300720c */ /* 0x000fc60003f24070 */
[--C-:B------:R-:W-:Y:S01]  /*23d0*/  @!P5 IMAD.IADD R46, R46, 0x1, -R3.reuse ;  /* 0x000000012e2ed824 */ /* 0x100fe200078e0a03 */
[----:B------:R-:W-:Y:S01]  /*23e0*/  ISETP.GE.AND P5, PT, R56, RZ, PT ;  /* 0x000000ff3800720c */ /* 0x000fe20003fa6270 */
[----:B------:R-:W-:Y:S02]  /*23f0*/  @!P3 IMAD.IADD R48, R48, 0x1, -R3 ;  /* 0x000000013030b824 */ /* 0x000fe400078e0a03 */
[----:B------:R-:W-:Y:S01]  /*2400*/  IMAD.HI.U32 R47, R6, R52, RZ ;  /* 0x00000034062f7227 */ /* 0x000fe200078e00ff */
[----:B------:R-:W-:-:S03]  /*2410*/  ISETP.GT.U32.AND P3, PT, R3, R46, PT ;  /* 0x0000002e0300720c */ /* 0x000fc60003f64070 */
[----:B------:R-:W-:Y:S01]  /*2420*/  @!P0 IMAD.IADD R45, R45, 0x1, -R3 ;  /* 0x000000012d2d8824 */ /* 0x000fe200078e0a03 */
[----:B------:R-:W-:Y:S01]  /*2430*/  ISETP.GE.AND P0, PT, R55, RZ, PT ;  /* 0x000000ff3700720c */ /* 0x000fe20003f06270 */
[----:B------:R-:W-:Y:S01]  /*2440*/  IMAD.MOV R47, RZ, RZ, -R47 ;  /* 0x000000ffff2f7224 */ /* 0x000fe200078e0a2f */
[----:B------:R-:W-:Y:S01]  /*2450*/  LOP3.LUT R55, R8, 0x150, RZ, 0xfc, !PT ;  /* 0x0000015008377812 */ /* 0x000fe200078efcff */
[----:B------:R-:W-:Y:S01]  /*2460*/  @!P2 IMAD.MOV R45, RZ, RZ, -R45 ;  /* 0x000000ffff2da224 */ /* 0x000fe200078e0a2d */
[C---:B------:R-:W-:Y:S01]  /*2470*/  ISETP.GT.U32.AND P2, PT, R3.reuse, R48, PT ;  /* 0x000000300300720c */ /* 0x040fe20003f44070 */
[C---:B------:R-:W-:Y:S01]  /*2480*/  IMAD R52, R3.reuse, R47, R52 ;  /* 0x0000002f03347224 */ /* 0x040fe200078e0234 */
[----:B------:R-:W-:Y:S01]  /*2490*/  IABS R56, R55 ;  /* 0x0000003700387213 */ /* 0x000fe20000000000 */
[--C-:B------:R-:W-:Y:S02]  /*24a0*/  @!P1 IMAD.IADD R50, R50, 0x1, -R3.reuse ;  /* 0x0000000132329824 */ /* 0x100fe400078e0a03 */
[----:B------:R-:W-:Y:S01]  /*24b0*/  @!P3 IMAD.IADD R46, R46, 0x1, -R3 ;  /* 0x000000012e2eb824 */ /* 0x000fe200078e0a03 */
[C---:B------:R-:W-:Y:S01]  /*24c0*/  ISETP.GT.U32.AND P3, PT, R3.reuse, R52, PT ;  /* 0x000000340300720c */ /* 0x040fe20003f64070 */
[----:B------:R-:W-:Y:S01]  /*24d0*/  IMAD.HI.U32 R47, R6, R56, RZ ;  /* 0x00000038062f7227 */ /* 0x000fe200078e00ff */
[----:B------:R-:W-:-:S03]  /*24e0*/  ISETP.GT.U32.AND P1, PT, R3, R50, PT ;  /* 0x000000320300720c */ /* 0x000fc60003f24070 */
[----:B------:R-:W-:Y:S02]  /*24f0*/  IMAD.MOV R47, RZ, RZ, -R47 ;  /* 0x000000ffff2f7224 */ /* 0x000fe400078e0a2f */
[----:B------:R-:W-:Y:S01]  /*2500*/  @!P4 IMAD.MOV R44, RZ, RZ, -R44 ;  /* 0x000000ffff2cc224 */ /* 0x000fe200078e0a2c */
[----:B------:R-:W-:Y:S01]  /*2510*/  ISETP.GE.AND P4, PT, R53, RZ, PT ;  /* 0x000000ff3500720c */ /* 0x000fe20003f86270 */
[C---:B------:R-:W-:Y:S01]  /*2520*/  IMAD R56, R3.reuse, R47, R56 ;  /* 0x0000002f03387224 */ /* 0x040fe200078e0238 */
[----:B------:R-:W-:Y:S01]  /*2530*/  IABS R53, R59 ;  /* 0x0000003b00357213 */ /* 0x000fe20000000000 */
[----:B------:R-:W-:Y:S02]  /*2540*/  IMAD.MOV R49, RZ, RZ, -R49 ;  /* 0x000000ffff317224 */ /* 0x000fe400078e0a31 */
[----:B------:R-:W-:Y:S01]  /*2550*/  @!P3 IMAD.IADD R52, R52, 0x1, -R3 ;  /* 0x000000013434b824 */ /* 0x000fe200078e0a03 */
[C---:B------:R-:W-:Y:S01]  /*2560*/  ISETP.GT.U32.AND P3, PT, R3.reuse, R56, PT ;  /* 0x000000380300720c */ /* 0x040fe20003f64070 */
[----:B------:R-:W-:-:S02]  /*2570*/  IMAD R54, R3, R49, R54 ;  /* 0x0000003103367224 */ /* 0x000fc400078e0236 */
[----:B------:R-:W-:-:S04]  /*2580*/  IMAD.HI.U32 R47, R6, R53, RZ ;  /* 0x00000035062f7227 */ /* 0x000fc800078e00ff */
[----:B------:R-:W-:Y:S02]  /*2590*/  IMAD.MOV.U32 R49, RZ, RZ, R46 ;  /* 0x000000ffff317224 */ /* 0x000fe400078e002e */
[----:B------:R-:W-:Y:S01]  /*25a0*/  @!P2 IMAD.IADD R48, R48, 0x1, -R3 ;  /* 0x000000013030a824 */ /* 0x000fe200078e0a03 */
[----:B------:R-:W-:Y:S01]  /*25b0*/  ISETP.GT.U32.AND P2, PT, R3, R54, PT ;  /* 0x000000360300720c */ /* 0x000fe20003f44070 */
[----:B------:R-:W-:Y:S02]  /*25c0*/  IMAD.MOV R46, RZ, RZ, -R47 ;  /* 0x000000ffff2e7224 */ /* 0x000fe400078e0a2f */
[----:B------:R-:W-:Y:S02]  /*25d0*/  @!P3 IMAD.IADD R56, R56, 0x1, -R3 ;  /* 0x000000013838b824 */ /* 0x000fe400078e0a03 */
[----:B------:R-:W-:-:S03]  /*25e0*/  IMAD.HI.U32 R47, R6, R60, RZ ;  /* 0x0000003c062f7227 */ /* 0x000fc600078e00ff */
[----:B------:R-:W-:Y:S01]  /*25f0*/  ISETP.GT.U32.AND P3, PT, R3, R56, PT ;  /* 0x000000380300720c */ /* 0x000fe20003f64070 */
[----:B------:R-:W-:Y:S01]  /*2600*/  @!P1 IMAD.IADD R50, R50, 0x1, -R3 ;  /* 0x0000000132329824 */ /* 0x000fe200078e0a03 */
[----:B------:R-:W-:Y:S01]  /*2610*/  ISETP.GE.AND P1, PT, R57, RZ, PT ;  /* 0x000000ff3900720c */ /* 0x000fe20003f26270 */
[C---:B------:R-:W-:Y:S01]  /*2620*/  IMAD R46, R3.reuse, R46, R53 ;  /* 0x0000002e032e7224 */ /* 0x040fe200078e0235 */
[----:B------:R-:W-:Y:S01]  /*2630*/  LOP3.LUT R57, R8, 0x178, RZ, 0xfc, !PT ;  /* 0x0000017808397812 */ /* 0x000fe200078efcff */
[----:B------:R-:W-:Y:S02]  /*2640*/  IMAD.MOV R47, RZ, RZ, -R47 ;  /* 0x000000ffff2f7224 */ /* 0x000fe400078e0a2f */
[----:B------:R-:W-:Y:S01]  /*2650*/  @!P0 IMAD.MOV R50, RZ, RZ, -R50 ;  /* 0x000000ffff328224 */ /* 0x000fe200078e0a32 */
[C---:B------:R-:W-:Y:S01]  /*2660*/  ISETP.GT.U32.AND P0, PT, R3.reuse, R46, PT ;  /* 0x0000002e0300720c */ /* 0x040fe20003f04070 */
[C---:B------:R-:W-:Y:S01]  /*2670*/  IMAD R60, R3.reuse, R47, R60 ;  /* 0x0000002f033c7224 */ /* 0x040fe200078e023c */
[----:B------:R-:W-:Y:S01]  /*2680*/  IABS R64, R57 ;  /* 0x0000003900407213 */ /* 0x000fe20000000000 */
[--C-:B------:R-:W-:Y:S01]  /*2690*/  @!P2 IMAD.IADD R54, R54, 0x1, -R3.reuse ;  /* 0x000000013636a824 */ /* 0x100fe200078e0a03 */
[C---:B------:R-:W-:Y:S01]  /*26a0*/  ISETP.GT.U32.AND P2, PT, R3.reuse, R52, PT ;  /* 0x000000340300720c */ /* 0x040fe20003f44070 */
[----:B------:R-:W-:Y:S01]  /*26b0*/  @!P3 IMAD.IADD R56, R56, 0x1, -R3 ;  /* 0x000000013838b824 */ /* 0x000fe200078e0a03 */
[----:B------:R-:W-:Y:S01]  /*26c0*/  ISETP.GT.U32.AND P3, PT, R3, R60, PT ;  /* 0x0000003c0300720c */ /* 0x000fe20003f64070 */
[----:B------:R-:W-:Y:S01]  /*26d0*/  @!P6 IMAD.MOV R49, RZ, RZ, -R49 ;  /* 0x000000ffff31e224 */ /* 0x000fe200078e0a31 */
[----:B------:R-:W-:Y:S01]  /*26e0*/  ISETP.GE.AND P6, PT, R55, RZ, PT ;  /* 0x000000ff3700720c */ /* 0x000fe20003fc6270 */
[----:B------:R-:W-:Y:S01]  /*26f0*/  @!P4 IMAD.MOV R48, RZ, RZ, -R48 ;  /* 0x000000ffff30c224 */ /* 0x000fe200078e0a30 */
[----:B------:R-:W-:Y:S01]  /*2700*/  ISETP.GT.U32.AND P4, PT, R3, R54, PT ;  /* 0x000000360300720c */ /* 0x000fe20003f84070 */
[----:B------:R-:W-:Y:S01]  /*2710*/  IMAD.HI.U32 R51, R6, R58, RZ ;  /* 0x0000003a06337227 */ /* 0x000fe200078e00ff */
[----:B------:R-:W-:-:S03]  /*2720*/  LOP3.LUT R55, R8, 0x170, RZ, 0xfc, !PT ;  /* 0x0000017008377812 */ /* 0x000fc600078efcff */
[----:B------:R-:W-:Y:S01]  /*2730*/  @!P0 IMAD.IADD R46, R46, 0x1, -R3 ;  /* 0x000000012e2e8824 */ /* 0x000fe200078e0a03 */
[----:B------:R-:W-:Y:S01]  /*2740*/  IABS R62, R55 ;  /* 0x00000037003e7213 */ /* 0x000fe20000000000 */
[----:B------:R-:W-:Y:S01]  /*2750*/  IMAD.MOV R51, RZ, RZ, -R51 ;  /* 0x000000ffff337224 */ /* 0x000fe200078e0a33 */
[----:B------:R-:W-:Y:S01]  /*2760*/  ISETP.GE.AND P0, PT, R61, RZ, PT ;  /* 0x000000ff3d00720c */ /* 0x000fe20003f06270 */
[----:B------:R-:W-:Y:S01]  /*2770*/  @!P3 IMAD.IADD R60, R60, 0x1, -R3 ;  /* 0x000000013c3cb824 */ /* 0x000fe200078e0a03 */
[C---:B------:R-:W-:Y:S01]  /*2780*/  ISETP.GT.U32.AND P3, PT, R3.reuse, R46, PT ;  /* 0x0000002e0300720c */ /* 0x040fe20003f64070 */
[----:B------:R-:W-:Y:S01]  /*2790*/  IMAD R58, R3, R51, R58 ;  /* 0x00000033033a7224 */ /* 0x000fe200078e023a */
[----:B------:R-:W-:Y:S01]  /*27a0*/  LOP3.LUT R61, R8, 0x198, RZ, 0xfc, !PT ;  /* 0x00000198083d7812 */ /* 0x000fe200078efcff */
[----:B------:R-:W-:-:S03]  /*27b0*/  IMAD.HI.U32 R47, R6, R62, RZ ;  /* 0x0000003e062f7227 */ /* 0x000fc600078e00ff */
[----:B------:R-:W-:Y:S01]  /*27c0*/  IABS R72, R61 ;  /* 0x0000003d00487213 */ /* 0x000fe20000000000 */
[--C-:B------:R-:W-:Y:S01]  /*27d0*/  @!P2 IMAD.IADD R52, R52, 0x1, -R3.reuse ;  /* 0x000000013434a824 */ /* 0x100fe200078e0a03 */
[----:B------:R-:W-:Y:S01]  /*27e0*/  ISETP.GE.AND P2, PT, R59, RZ, PT ;  /* 0x000000ff3b00720c */ /* 0x000fe20003f46270 */
[----:B------:R-:W-:Y:S01]  /*27f0*/  @!P4 IMAD.IADD R54, R54, 0x1, -R3 ;  /* 0x000000013636c824 */ /* 0x000fe200078e0a03 */
[C---:B------:R-:W-:Y:S01]  /*2800*/  ISETP.GT.U32.AND P4, PT, R3.reuse, R58, PT ;  /* 0x0000003a0300720c */ /* 0x040fe20003f84070 */
[----:B------:R-:W-:Y:S01]  /*2810*/  IMAD.MOV R53, RZ, RZ, -R47 ;  /* 0x000000ffff357224 */ /* 0x000fe200078e0a2f */
[----:B------:R-:W-:Y:S01]  /*2820*/  LOP3.LUT R59, R8, 0x180, RZ, 0xfc, !PT ;  /* 0x00000180083b7812 */ /* 0x000fe200078efcff */
[----:B------:R-:W-:Y:S02]  /*2830*/  @!P3 IMAD.IADD R46, R46, 0x1, -R3 ;  /* 0x000000012e2eb824 */ /* 0x000fe400078e0a03 */
[----:B------:R-:W-:Y:S01]  /*2840*/  IMAD R62, R3, R53, R62 ;  /* 0x00000035033e7224 */ /* 0x000fe200078e023e */
[----:B------:R-:W-:Y:S01]  /*2850*/  IABS R66, R59 ;  /* 0x0000003b00427213 */ /* 0x000fe20000000000 */
[----:B------:R-:W-:-:S02]  /*2860*/  @!P1 IMAD.MOV R54, RZ, RZ, -R54 ;  /* 0x000000ffff369224 */ /* 0x000fc400078e0a36 */
[----:B------:R-:W-:Y:S01]  /*2870*/  IMAD.HI.U32 R51, R6, R64, RZ ;  /* 0x0000004006337227 */ /* 0x000fe200078e00ff */
[----:B------:R-:W-:-:S03]  /*2880*/  ISETP.GT.U32.AND P3, PT, R3, R62, PT ;  /* 0x0000003e0300720c */ /* 0x000fc60003f64070 */
[----:B------:R-:W-:-:S04]  /*2890*/  IMAD.HI.U32 R47, R6, R66, RZ ;  /* 0x00000042062f7227 */ /* 0x000fc800078e00ff */
[----:B------:R-:W-:Y:S01]  /*28a0*/  @!P4 IMAD.IADD R58, R58, 0x1, -R3 ;  /* 0x000000013a3ac824 */ /* 0x000fe200078e0a03 */
[----:B------:R-:W-:Y:S01]  /*28b0*/  ISETP.GE.AND P4, PT, R63, RZ, PT ;  /* 0x000000ff3f00720c */ /* 0x000fe20003f86270 */
[----:B------:R-:W-:Y:S01]  /*28c0*/  IMAD.MOV R47, RZ, RZ, -R47 ;  /* 0x000000ffff2f7224 */ /* 0x000fe200078e0a2f */
[----:B------:R-:W-:Y:S01]  /*28d0*/  LOP3.LUT R63, R8, 0x1a0, RZ, 0xfc, !PT ;  /* 0x000001a0083f7812 */ /* 0x000fe200078efcff */
[----:B------:R-:W-:Y:S01]  /*28e0*/  IMAD.MOV R51, RZ, RZ, -R51 ;  /* 0x000000ffff337224 */ /* 0x000fe200078e0a33 */
[C---:B------:R-:W-:Y:S01]  /*28f0*/  ISETP.GT.U32.AND P1, PT, R3.reuse, R58, PT ;  /* 0x0000003a0300720c */ /* 0x040fe20003f24070 */
[C---:B------:R-:W-:Y:S01]  /*2900*/  IMAD R66, R3.reuse, R47, R66 ;  /* 0x0000002f03427224 */ /* 0x040fe200078e0242 */
[----:B------:R-:W-:Y:S01]  /*2910*/  IABS R74, R63 ;  /* 0x0000003f004a7213 */ /* 0x000fe20000000000 */
[--C-:B------:R-:W-:Y:S02]  /*2920*/  @!P3 IMAD.IADD R62, R62, 0x1, -R3.reuse ;  /* 0x000000013e3eb824 */ /* 0x100fe400078e0a03 */
[----:B------:R-:W-:Y:S01]  /*2930*/  @!P5 IMAD.MOV R52, RZ, RZ, -R52 ;  /* 0x000000ffff34d224 */ /* 0x000fe200078e0a34 */
[C---:B------:R-:W-:Y:S01]  /*2940*/  ISETP.GT.U32.AND P3, PT, R3.reuse, R66, PT ;  /* 0x000000420300720c */ /* 0x040fe20003f64070 */
[----:B------:R-:W-:Y:S01]  /*2950*/  @!P6 IMAD.MOV R56, RZ, RZ, -R56 ;  /* 0x000000ffff38e224 */ /* 0x000fe200078e0a38 */
[C---:B------:R-:W-:Y:S01]  /*2960*/  ISETP.GT.U32.AND P5, PT, R3.reuse, R60, PT ;  /* 0x0000003c0300720c */ /* 0x040fe20003fa4070 */
[----:B------:R-:W-:Y:S01]  /*2970*/  IMAD R64, R3, R51, R64 ;  /* 0x0000003303407224 */ /* 0x000fe200078e0240 */
[----:B------:R-:W-:Y:S01]  /*2980*/  ISETP.GE.AND P6, PT, R55, RZ, PT ;  /* 0x000000ff3700720c */ /* 0x000fe20003fc6270 */
[----:B------:R-:W-:Y:S01]  /*2990*/  IMAD.MOV.U32 R51, RZ, RZ, R46 ;  /* 0x000000ffff337224 */ /* 0x000fe200078e002e */
[----:B------:R-:W-:Y:S01]  /*29a0*/  LOP3.LUT R55, R8, 0x188, RZ, 0xfc, !PT ;  /* 0x0000018808377812 */ /* 0x000fe200078efcff */
[----:B------:R-:W-:Y:S01]  /*29b0*/  @!P1 IMAD.IADD R58, R58, 0x1, -R3 ;  /* 0x000000013a3a9824 */ /* 0x000fe200078e0a03 */
[----:B------:R-:W-:Y:S01]  /*29c0*/  ISETP.GE.AND P1, PT, R57, RZ, PT ;  /* 0x000000ff3900720c */ /* 0x000fe20003f26270 */
[----:B------:R-:W-:Y:S01]  /*29d0*/  @!P2 IMAD.MOV R51, RZ, RZ, -R51 ;  /* 0x000000ffff33a224 */ /* 0x000fe200078e0a33 */
[----:B------:R-:W-:Y:S01]  /*29e0*/  LOP3.LUT R57, R8, 0x190, RZ, 0xfc, !PT ;  /* 0x0000019008397812 */ /* 0x000fe200078efcff */
[----:B------:R-:W-:Y:S01]  /*29f0*/  @!P0 IMAD.MOV R58, RZ, RZ, -R58 ;  /* 0x000000ffff3a8224 */ /* 0x000fe200078e0a3a */
[----:B------:R-:W-:Y:S01]  /*2a00*/  IABS R68, R55 ;  /* 0x0000003700447213 */ /* 0x000fe20000000000 */
[--C-:B------:R-:W-:Y:S01]  /*2a10*/  @!P3 IMAD.IADD R66, R66, 0x1, -R3.reuse ;  /* 0x000000014242b824 */ /* 0x100fe200078e0a03 */
[----:B------:R-:W-:Y:S01]  /*2a20*/  IABS R70, R57 ;  /* 0x0000003900467213 */ /* 0x000fe20000000000 */
[----:B------:R-:W-:Y:S01]  /*2a30*/  @!P5 IMAD.IADD R60, R60, 0x1, -R3 ;  /* 0x000000013c3cd824 */ /* 0x000fe200078e0a03 */
[C---:B------:R-:W-:Y:S01]  /*2a40*/  ISETP.GT.U32.AND P2, PT, R3.reuse, R62, PT ;  /* 0x0000003e0300720c */ /* 0x040fe20003f44070 */
[----:B------:R-:W-:Y:S01]  /*2a50*/  IMAD.HI.U32 R47, R6, R68, RZ ;  /* 0x00000044062f7227 */ /* 0x000fe200078e00ff */
[----:B------:R-:W-:-:S02]  /*2a60*/  ISETP.GT.U32.AND P0, PT, R3, R66, PT ;  /* 0x000000420300720c */ /* 0x000fc40003f04070 */
[----:B------:R-:W-:Y:S01]  /*2a70*/  ISETP.GT.U32.AND P5, PT, R3, R64, PT ;  /* 0x000000400300720c */ /* 0x000fe20003fa4070 */
[----:B------:R-:W-:-:S04]  /*2a80*/  IMAD.HI.U32 R53, R6, R70, RZ ;  /* 0x0000004606357227 */ /* 0x000fc800078e00ff */
[----:B------:R-:W-:Y:S02]  /*2a90*/  IMAD.MOV R53, RZ, RZ, -R53 ;  /* 0x000000ffff357224 */ /* 0x000fe400078e0a35 */
[----:B------:R-:W-:Y:S02]  /*2aa0*/  IMAD.MOV R47, RZ, RZ, -R47 ;  /* 0x000000ffff2f7224 */ /* 0x000fe400078e0a2f */
[C---:B------:R-:W-:Y:S02]  /*2ab0*/  IMAD R70, R3.reuse, R53, R70 ;  /* 0x0000003503467224 */ /* 0x040fe400078e0246 */
[----:B------:R-:W-:Y:S02]  /*2ac0*/  @!P0 IMAD.IADD R66, R66, 0x1, -R3 ;  /* 0x0000000142428824 */ /* 0x000fe400078e0a03 */
[----:B------:R-:W-:Y:S01]  /*2ad0*/  IMAD.HI.U32 R46, R6, R72, RZ ;  /* 0x00000048062e7227 */ /* 0x000fe200078e00ff */
[----:B------:R-:W-:-:S03]  /*2ae0*/  ISETP.GT.U32.AND P0, PT, R3, R70, PT ;  /* 0x000000460300720c */ /* 0x000fc60003f04070 */
[C---:B------:R-:W-:Y:S02]  /*2af0*/  IMAD R68, R3.reuse, R47, R68 ;  /* 0x0000002f03447224 */ /* 0x040fe400078e0244 */
[--C-:B------:R-:W-:Y:S02]  /*2b00*/  @!P2 IMAD.IADD R62, R62, 0x1, -R3.reuse ;  /* 0x000000013e3ea824 */ /* 0x100fe400078e0a03 */
[----:B------:R-:W-:Y:S01]  /*2b10*/  IMAD.MOV R46, RZ, RZ, -R46 ;  /* 0x000000ffff2e7224 */ /* 0x000fe200078e0a2e */
[C---:B------:R-:W-:Y:S01]  /*2b20*/  ISETP.GT.U32.AND P2, PT, R3.reuse, R68, PT ;  /* 0x000000440300720c */ /* 0x040fe20003f44070 */
[----:B------:R-:W-:Y:S02]  /*2b30*/  @!P6 IMAD.MOV R62, RZ, RZ, -R62 ;  /* 0x000000ffff3ee224 */ /* 0x000fe400078e0a3e */
[----:B------:R-:W-:Y:S02]  /*2b40*/  IMAD R72, R3, R46, R72 ;  /* 0x0000002e03487224 */ /* 0x000fe400078e0248 */
[----:B------:R-:W-:-:S02]  /*2b50*/  @!P0 IMAD.IADD R70, R70, 0x1, -R3 ;  /* 0x0000000146468824 */ /* 0x000fc400078e0a03 */
[----:B------:R-:W-:-:S03]  /*2b60*/  IMAD.HI.U32 R46, R6, R76, RZ ;  /* 0x0000004c062e7227 */ /* 0x000fc600078e00ff */
[----:B------:R-:W-:Y:S01]  /*2b70*/  ISETP.GT.U32.AND P6, PT, R3, R70, PT ;  /* 0x000000460300720c */ /* 0x000fe20003fc4070 */
[----:B------:R-:W-:Y:S01]  /*2b80*/  @!P5 IMAD.IADD R64, R64, 0x1, -R3 ;  /* 0x000000014040d824 */ /* 0x000fe200078e0a03 */
[----:B------:R-:W-:Y:S01]  /*2b90*/  ISETP.GE.AND P5, PT, R59, RZ, PT ;  /* 0x000000ff3b00720c */ /* 0x000fe20003fa6270 */
[----:B------:R-:W-:Y:S01]  /*2ba0*/  IMAD.MOV R53, RZ, RZ, -R46 ;  /* 0x000000ffff357224 */ /* 0x000fe200078e0a2e */
[----:B------:R-:W-:Y:S01]  /*2bb0*/  IABS R59, R75 ;  /* 0x0000004b003b7213 */ /* 0x000fe20000000000 */
[----:B------:R-:W-:Y:S01]  /*2bc0*/  IMAD.HI.U32 R47, R6, R74, RZ ;  /* 0x0000004a062f7227 */ /* 0x000fe200078e00ff */
[----:B------:R-:W-:-:S03]  /*2bd0*/  ISETP.GT.U32.AND P3, PT, R3, R64, PT ;  /* 0x000000400300720c */ /* 0x000fc60003f64070 */
[C---:B------:R-:W-:Y:S02]  /*2be0*/  IMAD R76, R3.reuse, R53, R76 ;  /* 0x00000035034c7224 */ /* 0x040fe400078e024c */
[--C-:B------:R-:W-:Y:S01]  /*2bf0*/  @!P2 IMAD.IADD R68, R68, 0x1, -R3.reuse ;  /* 0x000000014444a824 */ /* 0x100fe200078e0a03 */
[C---:B------:R-:W-:Y:S01]  /*2c00*/  ISETP.GT.U32.AND P2, PT, R3.reuse, R72, PT ;  /* 0x000000480300720c */ /* 0x040fe20003f44070 */
[----:B------:R-:W-:Y:S01]  /*2c10*/  @!P6 IMAD.IADD R70, R70, 0x1, -R3 ;  /* 0x000000014646e824 */ /* 0x000fe200078e0a03 */
[C---:B------:R-:W-:Y:S01]  /*2c20*/  ISETP.GT.U32.AND P6, PT, R3.reuse, R76, PT ;  /* 0x0000004c0300720c */ /* 0x040fe20003fc4070 */
[----:B------:R-:W-:Y:S01]  /*2c30*/  IMAD.MOV R47, RZ, RZ, -R47 ;  /* 0x000000ffff2f7224 */ /* 0x000fe200078e0a2f */
[----:B------:R-:W-:Y:S01]  /*2c40*/  ISETP.GT.U32.AND P0, PT, R3, R68, PT ;  /* 0x000000440300720c */ /* 0x000fe20003f04070 */
[----:B------:R-:W-:-:S04]  /*2c50*/  IMAD.HI.U32 R46, R6, R80, RZ ;  /* 0x00000050062e7227 */ /* 0x000fc800078e00ff */
[----:B------:R-:W-:Y:S02]  /*2c60*/  IMAD R74, R3, R47, R74 ;  /* 0x0000002f034a7224 */ /* 0x000fe400078e024a */
[----:B------:R-:W-:Y:S02]  /*2c70*/  IMAD.MOV R46, RZ, RZ, -R46 ;  /* 0x000000ffff2e7224 */ /* 0x000fe400078e0a2e */
[----:B------:R-:W-:-:S04]  /*2c80*/  IMAD.HI.U32 R47, R6, R78, RZ ;  /* 0x0000004e062f7227 */ /* 0x000fc800078e00ff */
[----:B------:R-:W-:Y:S01]  /*2c90*/  @!P3 IMAD.IADD R64, R64, 0x1, -R3 ;  /* 0x000000014040b824 */ /* 0x000fe200078e0a03 */
[----:B------:R-:W-:Y:S01]  /*2ca0*/  ISETP.GE.AND P3, PT, R57, RZ, PT ;  /* 0x000000ff3900720c */ /* 0x000fe20003f66270 */
[----:B------:R-:W-:Y:S01]  /*2cb0*/  IMAD R80, R3, R46, R80 ;  /* 0x0000002e03507224 */ /* 0x000fe200078e0250 */
[----:B------:R-:W-:Y:S01]  /*2cc0*/  IABS R57, R73 ;  /* 0x0000004900397213 */ /* 0x000fe20000000000 */
[----:B------:R-:W-:Y:S01]  /*2cd0*/  @!P4 IMAD.MOV R60, RZ, RZ, -R60 ;  /* 0x000000ffff3cc224 */ /* 0x000fe200078e0a3c */
[----:B------:R-:W-:Y:S01]  /*2ce0*/  ISETP.GE.AND P4, PT, R55, RZ, PT ;  /* 0x000000ff3700720c */ /* 0x000fe20003f86270 */
[----:B------:R-:W-:Y:S01]  /*2cf0*/  IMAD.MOV R47, RZ, RZ, -R47 ;  /* 0x000000ffff2f7224 */ /* 0x000fe200078e0a2f */
[C---:B------:R-:W-:Y:S01]  /*2d00*/  LOP3.LUT R46, R239.reuse, 0x3f, RZ, 0xc0, !PT ;  /* 0x0000003fef2e7812 */ /* 0x040fe200078ec0ff */
[----:B------:R-:W-:Y:S02]  /*2d10*/  IMAD.SHL.U32 R55, R239, 0x10, RZ ;  /* 0x00000010ef377824 */ /* 0x000fe400078e00ff */
[----:B------:R-:W-:-:S02]  /*2d20*/  @!P2 IMAD.IADD R72, R72, 0x1, -R3 ;  /* 0x000000014848a824 */ /* 0x000fc400078e0a03 */
[----:B------:R-:W-:Y:S01]  /*2d30*/  @!P6 IMAD.IADD R76, R76, 0x1, -R3 ;  /* 0x000000014c4ce824 */ /* 0x000fe200078e0a03 */
[C---:B------:R-:W-:Y:S01]  /*2d40*/  ISETP.GT.U32.AND P6, PT, R3.reuse, R80, PT ;  /* 0x000000500300720c */ /* 0x040fe20003fc4070 */
[----:B------:R-:W-:Y:S01]  /*2d50*/  IMAD R78, R3, R47, R78 ;  /* 0x0000002f034e7224 */ /* 0x000fe200078e024e */
[----:B------:R-:W-:Y:S01]  /*2d60*/  LOP3.LUT R55, R55, 0x70, RZ, 0xc0, !PT ;  /* 0x0000007037377812 */ /* 0x000fe200078ec0ff */
[----:B------:R-:W-:Y:S01]  /*2d70*/  IMAD.HI.U32 R47, R6, R57, RZ ;  /* 0x00000039062f7227 */ /* 0x000fe200078e00ff */
[----:B------:R-:W-:-:S03]  /*2d80*/  ISETP.GT.U32.AND P2, PT, R3, R72, PT ;  /* 0x000000480300720c */ /* 0x000fc60003f44070 */
[----:B------:R-:W-:Y:S02]  /*2d90*/  IMAD.MOV R82, RZ, RZ, -R47 ;  /* 0x000000ffff527224 */ /* 0x000fe400078e0a2f */
[----:B------:R-:W-:Y:S02]  /*2da0*/  IMAD R55, R46, 0x80, R55 ;  /* 0x000000802e377824 */ /* 0x000fe400078e0237 */
[----:B------:R-:W-:Y:S02]  /*2db0*/  IMAD R161, R13, 0x40, R46 ;  /* 0x000000400da17824 */ /* 0x000fe400078e022e */
[C---:B------:R-:W-:Y:S01]  /*2dc0*/  IMAD R46, R3.reuse, R82, R57 ;  /* 0x00000052032e7224 */ /* 0x040fe200078e0239 */
[----:B------:R-:W-:Y:S01]  /*2dd0*/  IABS R57, R77 ;  /* 0x0000004d00397213 */ /* 0x000fe20000000000 */
[--C-:B------:R-:W-:Y:S01]  /*2de0*/  @!P0 IMAD.IADD R68, R68, 0x1, -R3.reuse ;  /* 0x0000000144448824 */ /* 0x100fe200078e0a03 */
[C---:B------:R-:W-:Y:S01]  /*2df0*/  ISETP.GT.U32.AND P0, PT, R3.reuse, R74, PT ;  /* 0x0000004a0300720c */ /* 0x040fe20003f04070 */
[--C-:B------:R-:W-:Y:S01]  /*2e00*/  @!P6 IMAD.IADD R80, R80, 0x1, -R3.reuse ;  /* 0x000000015050e824 */ /* 0x100fe200078e0a03 */
[C---:B------:R-:W-:Y:S01]  /*2e10*/  ISETP.GT.U32.AND P6, PT, R3.reuse, R46, PT ;  /* 0x0000002e0300720c */ /* 0x040fe20003fc4070 */
[----:B------:R-:W-:Y:S01]  /*2e20*/  IMAD.HI.U32 R53, R6, R59, RZ ;  /* 0x0000003b06357227 */ /* 0x000fe200078e00ff */
[----:B------:R1:W-:Y:S03]  /*2e30*/  STL [R1+0x90], R161 ;  /* 0x000090a101007387 */ /* 0x0003e60000100800 */
[----:B------:R-:W-:Y:S01]  /*2e40*/  @!P2 IMAD.IADD R72, R72, 0x1, -R3 ;  /* 0x000000014848a824 */ /* 0x000fe200078e0a03 */
[----:B------:R-:W-:Y:S01]  /*2e50*/  ISETP.GT.U32.AND P2, PT, R3, R78, PT ;  /* 0x0000004e0300720c */ /* 0x000fe20003f44070 */
[----:B------:R-:W-:-:S02]  /*2e60*/  IMAD.MOV R84, RZ, RZ, -R53 ;  /* 0x000000ffff547224 */ /* 0x000fc400078e0a35 */
[----:B------:R-:W-:Y:S02]  /*2e70*/  @!P1 IMAD.MOV R64, RZ, RZ, -R64 ;  /* 0x000000ffff409224 */ /* 0x000fe400078e0a40 */
[----:B------:R-:W-:Y:S01]  /*2e80*/  IMAD R82, R3, R84, R59 ;  /* 0x0000005403527224 */ /* 0x000fe200078e023b */
[----:B------:R-:W-:Y:S01]  /*2e90*/  IABS R84, R79 ;  /* 0x0000004f00547213 */ /* 0x000fe20000000000 */
[--C-:B------:R-:W-:Y:S01]  /*2ea0*/  @!P0 IMAD.IADD R74, R74, 0x1, -R3.reuse ;  /* 0x000000014a4a8824 */ /* 0x100fe200078e0a03 */
[----:B------:R-:W-:Y:S01]  /*2eb0*/  ISETP.GE.AND P0, PT, R61, RZ, PT ;  /* 0x000000ff3d00720c */ /* 0x000fe20003f06270 */
[--C-:B------:R-:W-:Y:S01]  /*2ec0*/  @!P6 IMAD.IADD R46, R46, 0x1, -R3.reuse ;  /* 0x000000012e2ee824 */ /* 0x100fe200078e0a03 */
[----:B------:R-:W-:Y:S01]  /*2ed0*/  IABS R59, R81 ;  /* 0x00000051003b7213 */ /* 0x000fe20000000000 */
[----:B------:R-:W-:Y:S01]  /*2ee0*/  IMAD.HI.U32 R13, R6, R84, RZ ;  /* 0x00000054060d7227 */ /* 0x000fe200078e00ff */
[----:B------:R-:W-:Y:S02]  /*2ef0*/  IABS R61, R83 ;  /* 0x00000053003d7213 */ /* 0x000fe40000000000 */
[C---:B------:R-:W-:Y:S01]  /*2f00*/  ISETP.GT.U32.AND P6, PT, R3.reuse, R82, PT ;  /* 0x000000520300720c */ /* 0x040fe20003fc4070 */
[----:B------:R-:W-:Y:S01]  /*2f10*/  @!P2 IMAD.IADD R78, R78, 0x1, -R3 ;  /* 0x000000014e4ea824 */ /* 0x000fe200078e0a03 */
[C---:B------:R-:W-:Y:S01]  /*2f20*/  ISETP.GT.U32.AND P1, PT, R3.reuse, R74, PT ;  /* 0x0000004a0300720c */ /* 0x040fe20003f24070 */
[----:B------:R-:W-:Y:S01]  /*2f30*/  @!P3 IMAD.MOV R70, RZ, RZ, -R70 ;  /* 0x000000ffff46b224 */ /* 0x000fe200078e0a46 */
[----:B------:R-:W-:Y:S01]  /*2f40*/  ISETP.GT.U32.AND P3, PT, R3, R80, PT ;  /* 0x000000500300720c */ /* 0x000fe20003f64070 */
[----:B------:R-:W-:Y:S01]  /*2f50*/  IMAD.HI.U32 R47, R6, R59, RZ ;  /* 0x0000003b062f7227 */ /* 0x000fe200078e00ff */
[----:B------:R-:W-:-:S02]  /*2f60*/  ISETP.GE.AND P2, PT, R63, RZ, PT ;  /* 0x000000ff3f00720c */ /* 0x000fc40003f46270 */
[----:B------:R-:W-:Y:S01]  /*2f70*/  IABS R63, R65 ;  /* 0x00000041003f7213 */ /* 0x000fe20000000000 */
[----:B------:R-:W-:-:S04]  /*2f80*/  IMAD.HI.U32 R8, R6, R57, RZ ;  /* 0x0000003906087227 */ /* 0x000fc800078e00ff */
[----:B------:R-:W-:-:S04]  /*2f90*/  IMAD.HI.U32 R53, R6, R61, RZ ;  /* 0x0000003d06357227 */ /* 0x000fc800078e00ff */
[----:B------:R-:W-:Y:S02]  /*2fa0*/  IMAD.MOV R13, RZ, RZ, -R13 ;  /* 0x000000ffff0d7224 */ /* 0x000fe400078e0a0d */
[----:B------:R-:W-:Y:S01]  /*2fb0*/  @!P4 IMAD.MOV R68, RZ, RZ, -R68 ;  /* 0x000000ffff44c224 */ /* 0x000fe200078e0a44 */
[C---:B------:R-:W-:Y:S01]  /*2fc0*/  ISETP.GT.U32.AND P4, PT, R3.reuse, R78, PT ;  /* 0x0000004e0300720c */ /* 0x040fe20003f84070 */
[----:B------:R-:W-:Y:S01]  /*2fd0*/  IMAD.MOV R86, RZ, RZ, -R47 ;  /* 0x000000ffff567224 */ /* 0x000fe200078e0a2f */
[----:B------:R-:W-:Y:S01]  /*2fe0*/  IABS R47, R161 ;  /* 0x000000a1002f7213 */ /* 0x000fe20000000000 */
[----:B------:R-:W-:Y:S02]  /*2ff0*/  IMAD.MOV R8, RZ, RZ, -R8 ;  /* 0x000000ffff087224 */ /* 0x000fe400078e0a08 */
[----:B------:R-:W-:Y:S02]  /*3000*/  IMAD.MOV R88, RZ, RZ, -R53 ;  /* 0x000000ffff587224 */ /* 0x000fe400078e0a35 */
[----:B------:R-:W-:-:S02]  /*3010*/  IMAD R84, R3, R13, R84 ;  /* 0x0000000d03547224 */ /* 0x000fc400078e0254 */
[----:B------:R-:W-:-:S04]  /*3020*/  IMAD.HI.U32 R13, R6, R63, RZ ;  /* 0x0000003f060d7227 */ /* 0x000fc800078e00ff */
[C---:B------:R-:W-:Y:S02]  /*3030*/  IMAD R6, R3.reuse, R86, R59 ;  /* 0x0000005603067224 */ /* 0x040fe400078e023b */
[C---:B------:R-:W-:Y:S02]  /*3040*/  IMAD R8, R3.reuse, R8, R57 ;  /* 0x0000000803087224 */ /* 0x040fe400078e0239 */
[C---:B------:R-:W-:Y:S02]  /*3050*/  IMAD R86, R3.reuse, R88, R61 ;  /* 0x0000005803567224 */ /* 0x040fe400078e023d */
[--C-:B------:R-:W-:Y:S01]  /*3060*/  @!P6 IMAD.IADD R82, R82, 0x1, -R3.reuse ;  /* 0x000000015252e824 */ /* 0x100fe200078e0a03 */
[C---:B------:R-:W-:Y:S01]  /*3070*/  ISETP.GT.U32.AND P6, PT, R3.reuse, R46, PT ;  /* 0x0000002e0300720c */ /* 0x040fe20003fc4070 */
[----:B------:R-:W-:Y:S01]  /*3080*/  @!P5 IMAD.MOV R66, RZ, RZ, -R66 ;  /* 0x000000ffff42d224 */ /* 0x000fe200078e0a42 */
[C---:B------:R-:W-:Y:S01]  /*3090*/  ISETP.GT.U32.AND P5, PT, R3.reuse, R76, PT ;  /* 0x0000004c0300720c */ /* 0x040fe20003fa4070 */
[----:B------:R-:W-:Y:S01]  /*30a0*/  @!P0 IMAD.MOV R72, RZ, RZ, -R72 ;  /* 0x000000ffff488224 */ /* 0x000fe200078e0a48 */
[C---:B------:R-:W-:Y:S01]  /*30b0*/  ISETP.GT.U32.AND P0, PT, R3.reuse, R82, PT ;  /* 0x000000520300720c */ /* 0x040fe20003f04070 */
[--C-:B------:R-:W-:Y:S01]  /*30c0*/  @!P1 IMAD.IADD R74, R74, 0x1, -R3.reuse ;  /* 0x000000014a4a9824 */ /* 0x100fe200078e0a03 */
[C---:B------:R-:W-:Y:S01]  /*30d0*/  ISETP.GT.U32.AND P1, PT, R3.reuse, R8, PT ;  /* 0x000000080300720c */ /* 0x040fe20003f24070 */
[----:B------:R-:W-:Y:S01]  /*30e0*/  @!P3 IMAD.IADD R80, R80, 0x1, -R3 ;  /* 0x000000015050b824 */ /* 0x000fe200078e0a03 */
[----:B------:R-:W-:Y:S01]  /*30f0*/  ISETP.GT.U32.AND P3, PT, R3, R86, PT ;  /* 0x000000560300720c */ /* 0x000fe20003f64070 */
[----:B------:R-:W-:-:S04]  /*3100*/  IMAD.HI.U32 R2, R2, R47, RZ ;  /* 0x0000002f02027227 */ /* 0x000fc800078e00ff */
[----:B------:R-:W-:Y:S01]  /*3110*/  @!P4 IMAD.IADD R78, R78, 0x1, -R3 ;  /* 0x000000014e4ec824 */ /* 0x000fe200078e0a03 */
[C---:B------:R-:W-:Y:S01]  /*3120*/  ISETP.GT.U32.AND P4, PT, R3.reuse, R6, PT ;  /* 0x000000060300720c */ /* 0x040fe20003f84070 */
[----:B------:R-:W-:Y:S02]  /*3130*/  IMAD.MOV R88, RZ, RZ, -R13 ;  /* 0x000000ffff587224 */ /* 0x000fe400078e0a0d */
[----:B------:R-:W-:Y:S02]  /*3140*/  IMAD.MOV R2, RZ, RZ, -R2 ;  /* 0x000000ffff027224 */ /* 0x000fe400078e0a02 */
[----:B------:R-:W-:Y:S02]  /*3150*/  IMAD R88, R3, R88, R63 ;  /* 0x0000005803587224 */ /* 0x000fe400078e023f */
[----:B------:R-:W-:Y:S01]  /*3160*/  IMAD R47, R4, R2, R47 ;  /* 0x00000002042f7224 */ /* 0x000fe200078e022f */
[----:B------:R-:W-:Y:S01]  /*3170*/  LOP3.LUT R2, R239, 0xc0, RZ, 0xc0, !PT ;  /* 0x000000c0ef027812 */ /* 0x000fe200078ec0ff */
[--C-:B------:R-:W-:Y:S01]  /*3180*/  @!P5 IMAD.IADD R76, R76, 0x1, -R3.reuse ;  /* 0x000000014c4cd824 */ /* 0x100fe200078e0a03 */
[C---:B------:R-:W-:Y:S01]  /*3190*/  ISETP.GT.U32.AND P5, PT, R3.reuse, R84, PT ;  /* 0x000000540300720c */ /* 0x040fe20003fa4070 */
[--C-:B------:R-:W-:Y:S01]  /*31a0*/  @!P0 IMAD.IADD R82, R82, 0x1, -R3.reuse ;  /* 0x0000000152528824 */ /* 0x100fe200078e0a03 */
[----:B------:R-:W-:Y:S01]  /*31b0*/  ISETP.GT.U32.AND P0, PT, R3, R88, PT ;  /* 0x000000580300720c */ /* 0x000fe20003f04070 */
[--C-:B------:R-:W-:Y:S01]  /*31c0*/  @!P1 IMAD.IADD R8, R8, 0x1, -R3.reuse ;  /* 0x0000000108089824 */ /* 0x100fe200078e0a03 */
[----:B------:R-:W-:Y:S01]  /*31d0*/  ISETP.GE.AND P1, PT, R69, RZ, PT ;  /* 0x000000ff4500720c */ /* 0x000fe20003f26270 */
[--C-:B------:R-:W-:Y:S01]  /*31e0*/  @!P3 IMAD.IADD R86, R86, 0x1, -R3.reuse ;  /* 0x000000015656b824 */ /* 0x100fe200078e0a03 */
[----:B------:R-:W-:Y:S01]  /*31f0*/  ISETP.GT.U32.AND P3, PT, R4, R47, PT ;  /* 0x0000002f0400720c */ /* 0x000fe20003f64070 */
[--C-:B------:R-:W-:Y:S01]  /*3200*/  @!P6 IMAD.IADD R46, R46, 0x1, -R3.reuse ;  /* 0x000000012e2ee824 */ /* 0x100fe200078e0a03 */
[----:B------:R-:W-:Y:S01]  /*3210*/  ISETP.GE.AND P6, PT, R67, RZ, PT ;  /* 0x000000ff4300720c */ /* 0x000fe20003fc6270 */
[--C-:B------:R-:W-:Y:S01]  /*3220*/  @!P4 IMAD.IADD R6, R6, 0x1, -R3.reuse ;  /* 0x000000010606c824 */ /* 0x100fe200078e0a03 */
[----:B------:R-:W-:Y:S01]  /*3230*/  ISETP.GE.AND P4, PT, R73, RZ, PT ;  /* 0x000000ff4900720c */ /* 0x000fe20003f86270 */
[----:B------:R-:W-:Y:S01]  /*3240*/  @!P2 IMAD.MOV R74, RZ, RZ, -R74 ;  /* 0x000000ffff4aa224 */ /* 0x000fe200078e0a4a */
[----:B------:R-:W-:Y:S01]  /*3250*/  LEA.HI R2, R2, R55, RZ, 0x1c ;  /* 0x0000003702027211 */ /* 0x000fe200078fe0ff */
[--C-:B------:R-:W-:Y:S01]  /*3260*/  @!P5 IMAD.IADD R84, R84, 0x1, -R3.reuse ;  /* 0x000000015454d824 */ /* 0x100fe200078e0a03 */
[----:B------:R-:W-:Y:S01]  /*3270*/  ISETP.GE.AND P5, PT, R71, RZ, PT ;  /* 0x000000ff4700720c */ /* 0x000fe20003fa6270 */
[--C-:B------:R-:W-:Y:S01]  /*3280*/  @!P0 IMAD.IADD R88, R88, 0x1, -R3.reuse ;  /* 0x0000000158588824 */ /* 0x100fe200078e0a03 */
[C---:B------:R-:W-:Y:S01]  /*3290*/  ISETP.GT.U32.AND P0, PT, R3.reuse, R8, PT ;  /* 0x000000080300720c */ /* 0x040fe20003f04070 */
[----:B------:R-:W-:Y:S01]  /*32a0*/  @!P1 IMAD.MOV R78, RZ, RZ, -R78 ;  /* 0x000000ffff4e9224 */ /* 0x000fe200078e0a4e */
[----:B------:R-:W-:Y:S01]  /*32b0*/  ISETP.GT.U32.AND P1, PT, R3, R86, PT ;  /* 0x000000560300720c */ /* 0x000fe20003f24070 */
[----:B------:R-:W-:Y:S01]  /*32c0*/  @!P3 IMAD.IADD R47, R47, 0x1, -R4 ;  /* 0x000000012f2fb824 */ /* 0x000fe200078e0a04 */
[C---:B------:R-:W-:Y:S01]  /*32d0*/  ISETP.GT.U32.AND P2, PT, R3.reuse, R84, PT ;  /* 0x000000540300720c */ /* 0x040fe20003f44070 */
[----:B------:R-:W-:Y:S01]  /*32e0*/  @!P6 IMAD.MOV R76, RZ, RZ, -R76 ;  /* 0x000000ffff4ce224 */ /* 0x000fe200078e0a4c */
[C---:B------:R-:W-:Y:S01]  /*32f0*/  ISETP.GT.U32.AND P6, PT, R3.reuse, R6, PT ;  /* 0x000000060300720c */ /* 0x040fe20003fc4070 */
[----:B------:R-:W-:Y:S01]  /*3300*/  @!P4 IMAD.MOV R46, RZ, RZ, -R46 ;  /* 0x000000ffff2ec224 */ /* 0x000fe200078e0a2e */
[----:B------:R-:W-:Y:S01]  /*3310*/  ISETP.GT.U32.AND P3, PT, R3, R88, PT ;  /* 0x000000580300720c */ /* 0x000fe20003f64070 */
[----:B------:R-:W-:Y:S01]  /*3320*/  VIADD R235, R2, UR7 ;  /* 0x0000000702eb7c36 */ /* 0x000fe20008000000 */
[----:B------:R-:W-:Y:S01]  /*3330*/  ISETP.GT.U32.AND P4, PT, R4, R47, PT ;  /* 0x0000002f0400720c */ /* 0x000fe20003f84070 */
[----:B------:R-:W-:Y:S01]  /*3340*/  @!P5 IMAD.MOV R80, RZ, RZ, -R80 ;  /* 0x000000ffff50d224 */ /* 0x000fe200078e0a50 */
[----:B------:R-:W-:Y:S01]  /*3350*/  ISETP.GE.AND P5, PT, R75, RZ, PT ;  /* 0x000000ff4b00720c */ /* 0x000fe20003fa6270 */
[--C-:B------:R-:W-:Y:S01]  /*3360*/  @!P0 IMAD.IADD R8, R8, 0x1, -R3.reuse ;  /* 0x0000000108088824 */ /* 0x100fe200078e0a03 */
[----:B------:R-:W-:Y:S01]  /*3370*/  ISETP.GE.AND P0, PT, R77, RZ, PT ;  /* 0x000000ff4d00720c */ /* 0x000fe20003f06270 */
[--C-:B------:R-:W-:Y:S01]  /*3380*/  @!P1 IMAD.IADD R86, R86, 0x1, -R3.reuse ;  /* 0x0000000156569824 */ /* 0x100fe200078e0a03 */
[----:B------:R-:W-:Y:S01]  /*3390*/  ISETP.GE.AND P1, PT, R83, RZ, PT ;  /* 0x000000ff5300720c */ /* 0x000fe20003f26270 */
[--C-:B------:R-:W-:Y:S01]  /*33a0*/  @!P2 IMAD.IADD R84, R84, 0x1, -R3.reuse ;  /* 0x000000015454a824 */ /* 0x100fe200078e0a03 */
[----:B------:R-:W-:Y:S01]  /*33b0*/  ISETP.GE.AND P2, PT, R79, RZ, PT ;  /* 0x000000ff4f00720c */ /* 0x000fe20003f46270 */
[--C-:B------:R-:W-:Y:S01]  /*33c0*/  @!P6 IMAD.IADD R6, R6, 0x1, -R3.reuse ;  /* 0x000000010606e824 */ /* 0x100fe200078e0a03 */
[----:B------:R-:W-:Y:S01]  /*33d0*/  ISETP.GE.AND P6, PT, R81, RZ, PT ;  /* 0x000000ff5100720c */ /* 0x000fe20003fc6270 */
[----:B------:R-:W-:Y:S01]  /*33e0*/  @!P3 IMAD.IADD R88, R88, 0x1, -R3 ;  /* 0x000000015858b824 */ /* 0x000fe200078e0a03 */
[----:B------:R-:W-:Y:S01]  /*33f0*/  ISETP.GE.AND P3, PT, R65, RZ, PT ;  /* 0x000000ff4100720c */ /* 0x000fe20003f66270 */
[----:B------:R-:W-:Y:S01]  /*3400*/  @!P4 IMAD.IADD R47, R47, 0x1, -R4 ;  /* 0x000000012f2fc824 */ /* 0x000fe200078e0a04 */
[----:B------:R-:W-:Y:S01]  /*3410*/  ISETP.NE.AND P4, PT, R152, RZ, PT ;  /* 0x000000ff9800720c */ /* 0x000fe20003f85270 */
[----:B------:R-:W-:Y:S01]  /*3420*/  @!P5 IMAD.MOV R82, RZ, RZ, -R82 ;  /* 0x000000ffff52d224 */ /* 0x000fe200078e0a52 */
[----:B------:R-:W-:Y:S01]  /*3430*/  LOP3.LUT R4, RZ, R152, RZ, 0x33, !PT ;  /* 0x00000098ff047212 */ /* 0x000fe200078e33ff */
[----:B------:R-:W-:Y:S01]  /*3440*/  @!P0 IMAD.MOV R8, RZ, RZ, -R8 ;  /* 0x000000ffff088224 */ /* 0x000fe200078e0a08 */
[----:B------:R-:W-:Y:S01]  /*3450*/  SHF.R.U32.HI R3, RZ, 0x6, R239 ;  /* 0x00000006ff037819 */ /* 0x000fe200000116ef */
[----:B------:R-:W-:Y:S01]  /*3460*/  @!P1 IMAD.MOV R86, RZ, RZ, -R86 ;  /* 0x000000ffff569224 */ /* 0x000fe200078e0a56 */
[----:B------:R-:W-:Y:S01]  /*3470*/  SEL R218, R4, R16, !P4 ;  /* 0x0000001004da7207 */ /* 0x000fe20006000000 */
[----:B------:R-:W-:Y:S01]  /*3480*/  VIADD R16, R168, 0x1f ;  /* 0x0000001fa8107836 */ /* 0x000fe20000000000 */
[----:B------:R-:W-:Y:S01]  /*3490*/  SGXT.U32 R229, R3, 0x2 ;  /* 0x0000000203e5781a */ /* 0x000fe20000000000 */
[----:B------:R-:W-:Y:S01]  /*34a0*/  @!P6 IMAD.MOV R6, RZ, RZ, -R6 ;  /* 0x000000ffff06e224 */ /* 0x000fe200078e0a06 */
[----:B------:R-:W-:Y:S01]  /*34b0*/  SEL R225, R4, R10, !P4 ;  /* 0x0000000a04e17207 */ /* 0x000fe20006000000 */
[----:B------:R-:W-:Y:S01]  /*34c0*/  @!P2 IMAD.MOV R84, RZ, RZ, -R84 ;  /* 0x000000ffff54a224 */ /* 0x000fe200078e0a54 */
[----:B------:R-:W-:Y:S01]  /*34d0*/  ISETP.GT.AND P1, PT, R16, 0x1f, PT ;  /* 0x0000001f1000780c */ /* 0x000fe20003f24270 */
[----:B------:R-:W-:Y:S01]  /*34e0*/  @!P3 IMAD.MOV R88, RZ, RZ, -R88 ;  /* 0x000000ffff58b224 */ /* 0x000fe200078e0a58 */
[----:B------:R-:W-:Y:S01]  /*34f0*/  LOP3.LUT R227, R229, 0x4, RZ, 0xfc, !PT ;  /* 0x00000004e5e37812 */ /* 0x000fe200078efcff */
[----:B------:R-:W-:Y:S01]  /*3500*/  IMAD R225, R225, UR5, RZ ;  /* 0x00000005e1e17c24 */ /* 0x000fe2000f8e02ff */
[----:B------:R-:W-:Y:S01]  /*3510*/  SEL R220, RZ, 0x4, !P1 ;  /* 0x00000004ffdc7807 */ /* 0x000fe20004800000 */
[----:B------:R-:W-:Y:S01]  /*3520*/  IMAD R218, R218, UR5, RZ ;  /* 0x00000005dada7c24 */ /* 0x000fe2000f8e02ff */
[----:B------:R-:W-:Y:S01]  /*3530*/  ISETP.GE.AND P1, PT, R227, R168, PT ;  /* 0x000000a8e300720c */ /* 0x000fe20003f26270 */
[----:B-----5:R-:W-:Y:S01]  /*3540*/  IMAD R167, R229, R172, RZ ;  /* 0x000000ace5a77224 */ /* 0x020fe200078e02ff */
[----:B------:R-:W-:-:S02]  /*3550*/  SEL R10, R4, R8, !P4 ;  /* 0x00000008040a7207 */ /* 0x000fc40006000000 */
[----:B------:R-:W-:Y:S01]  /*3560*/  SEL R228, R4, R7, !P4 ;  /* 0x0000000704e47207 */ /* 0x000fe20006000000 */
[----:B------:R-:W-:Y:S01]  /*3570*/  IMAD R166, R172, 0x4, R167 ;  /* 0x00000004aca67824 */ /* 0x000fe200078e02a7 */
[----:B------:R-:W-:Y:S01]  /*3580*/  SEL R226, R4, R9, !P4 ;  /* 0x0000000904e27207 */ /* 0x000fe20006000000 */
[----:B------:R-:W-:Y:S01]  /*3590*/  IMAD R10, R10, UR5, RZ ;  /* 0x000000050a0a7c24 */ /* 0x000fe2000f8e02ff */
[----:B------:R-:W-:Y:S01]  /*35a0*/  SEL R224, R4, R11, !P4 ;  /* 0x0000000b04e07207 */ /* 0x000fe20006000000 */
[----:B------:R-:W-:Y:S01]  /*35b0*/  IMAD R228, R228, UR5, RZ ;  /* 0x00000005e4e47c24 */ /* 0x000fe2000f8e02ff */
[----:B------:R-:W-:Y:S01]  /*35c0*/  SEL R223, R4, R12, !P4 ;  /* 0x0000000c04df7207 */ /* 0x000fe20006000000 */
[----:B------:R-:W-:Y:S01]  /*35d0*/  IMAD R226, R226, UR5, RZ ;  /* 0x00000005e2e27c24 */ /* 0x000fe2000f8e02ff */
[----:B------:R-:W-:Y:S01]  /*35e0*/  SEL R221, R4, R14, !P4 ;  /* 0x0000000e04dd7207 */ /* 0x000fe20006000000 */
[----:B------:R-:W-:Y:S01]  /*35f0*/  IMAD R224, R224, UR5, RZ ;  /* 0x00000005e0e07c24 */ /* 0x000fe2000f8e02ff */
[C---:B------:R-:W-:Y:S01]  /*3600*/  SEL R219, R4.reuse, R15, !P4 ;  /* 0x0000000f04db7207 */ /* 0x040fe20006000000 */
[----:B------:R-:W-:Y:S01]  /*3610*/  IMAD R223, R223, UR5, RZ ;  /* 0x00000005dfdf7c24 */ /* 0x000fe2000f8e02ff */
[C---:B------:R-:W-:Y:S01]  /*3620*/  SEL R217, R4.reuse, R17, !P4 ;  /* 0x0000001104d97207 */ /* 0x040fe20006000000 */
[----:B------:R-:W-:Y:S01]  /*3630*/  IMAD R221, R221, UR5, RZ ;  /* 0x00000005dddd7c24 */ /* 0x000fe2000f8e02ff */
[C---:B------:R-:W-:Y:S01]  /*3640*/  SEL R216, R4.reuse, R18, !P4 ;  /* 0x0000001204d87207 */ /* 0x040fe20006000000 */
[----:B------:R-:W-:Y:S01]  /*3650*/  IMAD R219, R219, UR5, RZ ;  /* 0x00000005dbdb7c24 */ /* 0x000fe2000f8e02ff */
[C---:B------:R-:W-:Y:S01]  /*3660*/  SEL R215, R4.reuse, R19, !P4 ;  /* 0x0000001304d77207 */ /* 0x040fe20006000000 */
[----:B------:R-:W-:Y:S01]  /*3670*/  IMAD R217, R217, UR5, RZ ;  /* 0x00000005d9d97c24 */ /* 0x000fe2000f8e02ff */
[----:B------:R-:W-:Y:S01]  /*3680*/  SEL R214, R4, R20, !P4 ;  /* 0x0000001404d67207 */ /* 0x000fe20006000000 */
        /* <DEDUP_REMOVED lines=12> */
[----:B------:R-:W-:Y:S01]  /*3750*/  IMAD R165, R172, 0x4, R166 ;  /* 0x00000004aca57824 */ /* 0x000fe200078e02a6 */
        /* <DEDUP_REMOVED lines=45> */
[----:B------:R-:W-:Y:S01]  /*3a30*/  IMAD R164, R172, 0x4, R165 ;  /* 0x00000004aca47824 */ /* 0x000fe200078e02a5 */
        /* <DEDUP_REMOVED lines=44> */
[-C--:B------:R-:W-:Y:S01]  /*3d00*/  ISETP.GE.AND P3, PT, R229, R168.reuse, PT ;  /* 0x000000a8e500720c */ /* 0x080fe20003f66270 */
[----:B------:R-:W-:Y:S01]  /*3d10*/  IMAD R163, R172, 0x4, R164 ;  /* 0x00000004aca37824 */ /* 0x000fe200078e02a4 */
[----:B------:R-:W-:Y:S01]  /*3d20*/  SEL R4, R220, RZ, !P1 ;  /* 0x000000ffdc047207 */ /* 0x000fe20004800000 */
[----:B------:R-:W-:Y:S01]  /*3d30*/  IMAD.SHL.U32 R179, R166, 0x4, RZ ;  /* 0x00000004a6b37824 */ /* 0x000fe200078e00ff */
[-C--:B------:R-:W-:Y:S01]  /*3d40*/  ISETP.GE.AND P5, PT, R241, R168.reuse, PT ;  /* 0x000000a8f100720c */ /* 0x080fe20003fa6270 */
[----:B------:R-:W-:Y:S01]  /*3d50*/  IMAD R162, R172, 0x4, R163 ;  /* 0x00000004aca27824 */ /* 0x000fe200078e02a3 */
[----:B------:R-:W-:Y:S01]  /*3d60*/  SEL R3, R220, RZ, !P3 ;  /* 0x000000ffdc037207 */ /* 0x000fe20005800000 */
[----:B------:R-:W-:Y:S01]  /*3d70*/  IMAD.SHL.U32 R178, R165, 0x4, RZ ;  /* 0x00000004a5b27824 */ /* 0x000fe200078e00ff */
[----:B------:R-:W-:Y:S01]  /*3d80*/  ISETP.NE.U32.AND P6, PT, R4, RZ, PT ;  /* 0x000000ff0400720c */ /* 0x000fe20003fc5070 */
[----:B------:R-:W-:Y:S01]  /*3d90*/  IMAD R4, R241, R173, RZ ;  /* 0x000000adf1047224 */ /* 0x000fe200078e02ff */
[----:B------:R-:W-:Y:S01]  /*3da0*/  LOP3.LUT R234, R229, 0x8, RZ, 0xfc, !PT ;  /* 0x00000008e5ea7812 */ /* 0x000fe200078efcff */
[----:B------:R-:W-:Y:S01]  /*3db0*/  IMAD.SHL.U32 R177, R164, 0x4, RZ ;  /* 0x00000004a4b17824 */ /* 0x000fe200078e00ff */
[----:B------:R-:W-:Y:S01]  /*3dc0*/  SEL R25, R220, RZ, !P5 ;  /* 0x000000ffdc197207 */ /* 0x000fe20006800000 */
[----:B------:R-:W-:Y:S01]  /*3dd0*/  IMAD.SHL.U32 R176, R163, 0x4, RZ ;  /* 0x00000004a3b07824 */ /* 0x000fe200078e00ff */
[----:B------:R-:W-:Y:S01]  /*3de0*/  ISETP.NE.U32.AND P5, PT, R3, RZ, PT ;  /* 0x000000ff0300720c */ /* 0x000fe20003fa5070 */
[----:B------:R-:W-:Y:S01]  /*3df0*/  IMAD.SHL.U32 R3, R4, 0x4, RZ ;  /* 0x0000000404037824 */ /* 0x000fe200078e00ff */
[-C--:B------:R-:W-:Y:S01]  /*3e00*/  ISETP.GE.AND P4, PT, R234, R168.reuse, PT ;  /* 0x000000a8ea00720c */ /* 0x080fe20003f86270 */
[----:B------:R-:W-:Y:S01]  /*3e10*/  IMAD.SHL.U32 R175, R162, 0x4, RZ ;  /* 0x00000004a2af7824 */ /* 0x000fe200078e00ff */
[----:B------:R-:W-:Y:S01]  /*3e20*/  LOP3.LUT R240, R229, 0xc, RZ, 0xfc, !PT ;  /* 0x0000000ce5f07812 */ /* 0x000fe200078efcff */
[----:B------:R-:W-:Y:S01]  /*3e30*/  IMAD R7, R7, UR5, RZ ;  /* 0x0000000507077c24 */ /* 0x000fe2000f8e02ff */
[----:B------:R-:W-:Y:S01]  /*3e40*/  LOP3.LUT R245, R229, 0x10, RZ, 0xfc, !PT ;  /* 0x00000010e5f57812 */ /* 0x000fe200078efcff */
[----:B------:R-:W-:Y:S01]  /*3e50*/  IMAD R6, R6, UR5, RZ ;  /* 0x0000000506067c24 */ /* 0x000fe2000f8e02ff */
[----:B------:R-:W-:Y:S01]  /*3e60*/  SEL R24, R220, RZ, !P4 ;  /* 0x000000ffdc187207 */ /* 0x000fe20006000000 */
[----:B------:R-:W-:Y:S01]  /*3e70*/  IMAD R5, R5, UR5, RZ ;  /* 0x0000000505057c24 */ /* 0x000fe2000f8e02ff */
[----:B------:R-:W-:-:S02]  /*3e80*/  ISETP.GE.AND P1, PT, R240, R168, PT ;  /* 0x000000a8f000720c */ /* 0x000fc40003f26270 */
[----:B------:R-:W-:Y:S02]  /*3e90*/  IADD3 R170, P4, R3, UR10, RZ ;  /* 0x0000000a03aa7c10 */ /* 0x000fe4000ff9e0ff */
[----:B------:R-:W-:Y:S02]  /*3ea0*/  ISETP.GE.AND P3, PT, R245, R168, PT ;  /* 0x000000a8f500720c */ /* 0x000fe40003f66270 */
[----:B------:R-:W-:Y:S02]  /*3eb0*/  SEL R151, R220, RZ, !P1 ;  /* 0x000000ffdc977207 */ /* 0x000fe40004800000 */
[----:B------:R-:W-:Y:S02]  /*3ec0*/  LEA.HI.X.SX32 R222, R4, UR11, 0x2, P4 ;  /* 0x0000000b04de7c11 */ /* 0x000fe4000a0f16ff */
[----:B------:R-:W-:Y:S02]  /*3ed0*/  LEA R30, P1, R228, R170, 0x2 ;  /* 0x000000aae41e7211 */ /* 0x000fe400078210ff */
[----:B------:R-:W-:-:S02]  /*3ee0*/  SEL R171, R220, RZ, !P3 ;  /* 0x000000ffdcab7207 */ /* 0x000fc40005800000 */
[----:B------:R-:W-:Y:S01]  /*3ef0*/  ISETP.GE.AND P2, PT, R161, RZ, PT ;  /* 0x000000ffa100720c */ /* 0x000fe20003f46270 */
[----:B-1----:R-:W-:Y:S01]  /*3f00*/  IMAD R161, R172, 0x4, R162 ;  /* 0x00000004aca17824 */ /* 0x002fe200078e02a2 */
[----:B------:R-:W-:Y:S02]  /*3f10*/  LEA R28, P3, R226, R170, 0x2 ;  /* 0x000000aae21c7211 */ /* 0x000fe400078610ff */
[----:B------:R-:W-:Y:S01]  /*3f20*/  LEA.HI.X.SX32 R31, R228, R222, 0x2, P1 ;  /* 0x000000dee41f7211 */ /* 0x000fe200008f16ff */
[----:B------:R-:W-:Y:S01]  /*3f30*/  IMAD.SHL.U32 R174, R161, 0x4, RZ ;  /* 0x00000004a1ae7824 */ /* 0x000fe200078e00ff */
[----:B------:R-:W-:Y:S02]  /*3f40*/  LEA R38, P1, R225, R170, 0x2 ;  /* 0x000000aae1267211 */ /* 0x000fe400078210ff */
[----:B------:R-:W-:Y:S02]  /*3f50*/  ISETP.NE.AND P0, PT, R160, RZ, PT ;  /* 0x000000ffa000720c */ /* 0x000fe40003f05270 */
[----:B------:R-:W-:-:S02]  /*3f60*/  LEA.HI.X.SX32 R29, R226, R222, 0x2, P3 ;  /* 0x000000dee21d7211 */ /* 0x000fc400018f16ff */
[C---:B------:R-:W-:Y:S01]  /*3f70*/  LEA R36, P3, R224.reuse, R170, 0x2 ;  /* 0x000000aae0247211 */ /* 0x040fe200078610ff */
[----:B------:R-:W-:Y:S01]  /*3f80*/  @!P2 IMAD.MOV R47, RZ, RZ, -R47 ;  /* 0x000000ffff2fa224 */ /* 0x000fe200078e0a2f */
[----:B------:R-:W-:Y:S02]  /*3f90*/  LEA.HI.X.SX32 R39, R225, R222, 0x2, P1 ;  /* 0x000000dee1277211 */ /* 0x000fe400008f16ff */
[----:B------:R-:W-:Y:S02]  /*3fa0*/  LEA R40, P1, R223, R170, 0x2 ;  /* 0x000000aadf287211 */ /* 0x000fe400078210ff */
[----:B------:R-:W-:Y:S02]  /*3fb0*/  LEA.HI.X.SX32 R37, R224, R222, 0x2, P3 ;  /* 0x000000dee0257211 */ /* 0x000fe400018f16ff */
[----:B------:R-:W-:Y:S02]  /*3fc0*/  LEA R26, P3, R221, R170, 0x2 ;  /* 0x000000aadd1a7211 */ /* 0x000fe400078610ff */
[----:B------:R-:W-:-:S02]  /*3fd0*/  LEA.HI.X.SX32 R41, R223, R222, 0x2, P1 ;  /* 0x000000dedf297211 */ /* 0x000fc400008f16ff */
[----:B------:R-:W-:Y:S02]  /*3fe0*/  LEA R32, P1, R219, R170, 0x2 ;  /* 0x000000aadb207211 */ /* 0x000fe400078210ff */
[----:B------:R-:W-:Y:S02]  /*3ff0*/  ISETP.NE.U32.AND P2, PT, R24, RZ, PT ;  /* 0x000000ff1800720c */ /* 0x000fe40003f45070 */
[----:B------:R-:W-:Y:S02]  /*4000*/  LEA.HI.X.SX32 R27, R221, R222, 0x2, P3 ;  /* 0x000000dedd1b7211 */ /* 0x000fe400018f16ff */
[----:B------:R-:W-:Y:S02]  /*4010*/  LEA R24, P3, R218, R170, 0x2 ;  /* 0x000000aada187211 */ /* 0x000fe400078610ff */
[----:B------:R-:W-:Y:S01]  /*4020*/  @!P0 LOP3.LUT R47, RZ, R160, RZ, 0x33, !PT ;  /* 0x000000a0ff2f8212 */ /* 0x000fe200078e33ff */
[----:B------:R-:W-:Y:S01]  /*4030*/  IMAD.SHL.U32 R160, R167, 0x4, RZ ;  /* 0x00000004a7a07824 */ /* 0x000fe200078e00ff */
[----:B------:R-:W-:-:S02]  /*4040*/  LEA.HI.X.SX32 R33, R219, R222, 0x2, P1 ;  /* 0x000000dedb217211 */ /* 0x000fc400008f16ff */
[----:B------:R-:W-:Y:S01]  /*4050*/  ISETP.NE.U32.AND P0, PT, R25, RZ, PT ;  /* 0x000000ff1900720c */ /* 0x000fe20003f05070 */
[----:B------:R-:W-:Y:S01]  /*4060*/  IMAD R230, R47, R169, RZ ;  /* 0x000000a92fe67224 */ /* 0x000fe200078e02ff */
[----:B------:R-:W-:Y:S01]  /*4070*/  LEA R34, P1, R217, R170, 0x2 ;  /* 0x000000aad9227211 */ /* 0x000fe200078210ff */
[----:B------:R-:W-:Y:S01]  /*4080*/  IMAD R169, R49, UR5, RZ ;  /* 0x0000000531a97c24 */ /* 0x000fe2000f8e02ff */
[----:B------:R-:W-:Y:S01]  /*4090*/  LEA.HI.X.SX32 R25, R218, R222, 0x2, P3 ;  /* 0x000000deda197211 */ /* 0x000fe200018f16ff */
[----:B------:R-:W-:Y:S01]  /*40a0*/  IMAD.SHL.U32 R238, R230, 0x4, RZ ;  /* 0x00000004e6ee7824 */ /* 0x000fe200078e00ff */
[C---:B------:R-:W-:Y:S01]  /*40b0*/  LEA R144, P3, R216.reuse, R170, 0x2 ;  /* 0x000000aad8907211 */ /* 0x040fe200078610ff */
[----:B------:R1:W-:Y:S01]  /*40c0*/  STL [R1+0x6c], R160 ;  /* 0x00006ca001007387 */ /* 0x0003e20000100800 */
[----:B------:R-:W-:Y:S02]  /*40d0*/  LEA.HI.X.SX32 R35, R217, R222, 0x2, P1 ;  /* 0x000000ded9237211 */ /* 0x000fe400008f16ff */
[----:B------:R-:W-:Y:S01]  /*40e0*/  LEA R142, P1, R215, R170, 0x2 ;  /* 0x000000aad78e7211 */ /* 0x000fe200078210ff */
[----:B------:R-:W-:Y:S01]  /*40f0*/  STL [R1+0x64], R179 ;  /* 0x000064b301007387 */ /* 0x000fe20000100800 */
[----:B------:R-:W-:-:S02]  /*4100*/  LEA.HI.X.SX32 R145, R216, R222, 0x2, P3 ;  /* 0x000000ded8917211 */ /* 0x000fc400018f16ff */
[C---:B------:R-:W-:Y:S01]  /*4110*/  LEA R140, P3, R214.reuse, R170, 0x2 ;  /* 0x000000aad68c7211 */ /* 0x040fe200078610ff */
[----:B------:R2:W-:Y:S01]  /*4120*/  STL [R1+0x60], R178 ;  /* 0x000060b201007387 */ /* 0x0005e20000100800 */
[----:B------:R-:W-:Y:S02]  /*4130*/  LEA.HI.X.SX32 R143, R215, R222, 0x2, P1 ;  /* 0x000000ded78f7211 */ /* 0x000fe400008f16ff */
[C---:B------:R-:W-:Y:S01]  /*4140*/  LEA R138, P1, R213.reuse, R170, 0x2 ;  /* 0x000000aad58a7211 */ /* 0x040fe200078210ff */
[----:B------:R-:W-:Y:S01]  /*4150*/  STL [R1+0x5c], R177 ;  /* 0x00005cb101007387 */ /* 0x000fe20000100800 */
[----:B------:R-:W-:Y:S02]  /*4160*/  LEA.HI.X.SX32 R141, R214, R222, 0x2, P3 ;  /* 0x000000ded68d7211 */ /* 0x000fe400018f16ff */
[----:B------:R-:W-:Y:S01]  /*4170*/  LEA R136, P3, R212, R170, 0x2 ;  /* 0x000000aad4887211 */ /* 0x000fe200078610ff */
[----:B------:R3:W-:Y:S01]  /*4180*/  STL [R1+0x58], R176 ;  /* 0x000058b001007387 */ /* 0x0007e20000100800 */
[----:B------:R-:W-:-:S02]  /*4190*/  LEA.HI.X.SX32 R139, R213, R222, 0x2, P1 ;  /* 0x000000ded58b7211 */ /* 0x000fc400008f16ff */
[C---:B------:R-:W-:Y:S01]  /*41a0*/  LEA R134, P1, R211.reuse, R170, 0x2 ;  /* 0x000000aad3867211 */ /* 0x040fe200078210ff */
[----:B------:R-:W-:Y:S01]  /*41b0*/  STL [R1+0x54], R175 ;  /* 0x000054af01007387 */ /* 0x000fe20000100800 */
[----:B------:R-:W-:Y:S02]  /*41c0*/  LEA.HI.X.SX32 R137, R212, R222, 0x2, P3 ;  /* 0x000000ded4897211 */ /* 0x000fe400018f16ff */
[C---:B------:R-:W-:Y:S01]  /*41d0*/  LEA R132, P3, R210.reuse, R170, 0x2 ;  /* 0x000000aad2847211 */ /* 0x040fe200078610ff */
[----:B------:R4:W-:Y:S01]  /*41e0*/  STL [R1+0x50], R174 ;  /* 0x000050ae01007387 */ /* 0x0009e20000100800 */
[----:B------:R-:W-:Y:S02]  /*41f0*/  LEA.HI.X.SX32 R135, R211, R222, 0x2, P1 ;  /* 0x000000ded3877211 */ /* 0x000fe400008f16ff */
[----:B------:R-:W-:Y:S02]  /*4200*/  LEA R130, P1, R209, R170, 0x2 ;  /* 0x000000aad1827211 */ /* 0x000fe400078210ff */
[----:B------:R-:W-:-:S02]  /*4210*/  LEA.HI.X.SX32 R133, R210, R222, 0x2, P3 ;  /* 0x000000ded2857211 */ /* 0x000fc400018f16ff */
[C---:B------:R-:W-:Y:S02]  /*4220*/  LEA R128, P3, R208.reuse, R170, 0x2 ;  /* 0x000000aad0807211 */ /* 0x040fe400078610ff */
[----:B------:R-:W-:Y:S02]  /*4230*/  LEA.HI.X.SX32 R131, R209, R222, 0x2, P1 ;  /* 0x000000ded1837211 */ /* 0x000fe400008f16ff */
[C---:B------:R-:W-:Y:S02]  /*4240*/  LEA R126, P1, R207.reuse, R170, 0x2 ;  /* 0x000000aacf7e7211 */ /* 0x040fe400078210ff */
        /* <DEDUP_REMOVED lines=9> */
[----:B------:R-:W-:Y:S02]  /*42e0*/  LEA R116, P3, R202, R170, 0x2 ;  /* 0x000000aaca747211 */ /* 0x000fe400078610ff */
[----:B------:R-:W-:Y:S02]  /*42f0*/  LEA.HI.X.SX32 R119, R203, R222, 0x2, P1 ;  /* 0x000000decb777211 */ /* 0x000fe400008f16ff */
[----:B------:R-:W-:Y:S02]  /*4300*/  LEA R114, P1, R200, R170, 0x2 ;  /* 0x000000aac8727211 */ /* 0x000fe400078210ff */
        /* <DEDUP_REMOVED lines=70> */
[-C--:B------:R-:W-:Y:S02]  /*4770*/  LEA.HI.X.SX32 R47, R10, R222.reuse, 0x2, P1 ;  /* 0x000000de0a2f7211 */ /* 0x080fe400008f16ff */
[----:B------:R-:W-:Y:S02]  /*4780*/  IADD3 R146, P1, R238, UR8, RZ ;  /* 0x00000008ee927c10 */ /* 0x000fe4000ff3e0ff */
[----:B------:R-:W-:Y:S02]  /*4790*/  LEA.HI.X.SX32 R45, R9, R222, 0x2, P3 ;  /* 0x000000de092d7211 */ /* 0x000fe400018f16ff */
[----:B------:R-:W-:Y:S02]  /*47a0*/  LEA R42, P3, R8, R170, 0x2 ;  /* 0x000000aa082a7211 */ /* 0x000fe400078610ff */
[----:B------:R-:W-:-:S02]  /*47b0*/  LEA.HI.X.SX32 R147, R230, UR9, 0x2, P1 ;  /* 0x00000009e6937c11 */ /* 0x000fc400088f16ff */
[----:B------:R-:W-:Y:S01]  /*47c0*/  IADD3 R186, P1, R160, R146, RZ ;  /* 0x00000092a0ba7210 */ /* 0x000fe20007f3e0ff */
[----:B-1----:R-:W-:Y:S01]  /*47d0*/  IMAD R160, R172, 0x4, R161 ;  /* 0x00000004aca07824 */ /* 0x002fe200078e02a1 */
[----:B------:R-:W-:Y:S02]  /*47e0*/  LEA.HI.X.SX32 R43, R8, R222, 0x2, P3 ;  /* 0x000000de082b7211 */ /* 0x000fe400018f16ff */
[-C--:B------:R-:W-:Y:S01]  /*47f0*/  IADD3 R184, P3, R179, R146.reuse, RZ ;  /* 0x00000092b3b87210 */ /* 0x080fe20007f7e0ff */
[----:B------:R-:W-:Y:S01]  /*4800*/  IMAD.SHL.U32 R201, R160, 0x4, RZ ;  /* 0x00000004a0c97824 */ /* 0x000fe200078e00ff */
[-C--:B------:R-:W-:Y:S02]  /*4810*/  LEA.HI.X.SX32 R187, R167, R147.reuse, 0x2, P1 ;  /* 0x00000093a7bb7211 */ /* 0x080fe400008f16ff */
[-C--:B------:R-:W-:Y:S02]  /*4820*/  IADD3 R182, P1, R178, R146.reuse, RZ ;  /* 0x00000092b2b67210 */ /* 0x080fe40007f3e0ff */
[----:B------:R-:W-:Y:S01]  /*4830*/  LEA.HI.X.SX32 R185, R166, R147, 0x2, P3 ;  /* 0x00000093a6b97211 */ /* 0x000fe200018f16ff */
[----:B------:R1:W-:Y:S01]  /*4840*/  STL [R1+0x4c], R201 ;  /* 0x00004cc901007387 */ /* 0x0003e20000100800 */
[----:B------:R-:W-:-:S02]  /*4850*/  IADD3 R180, P3, R177, R146, RZ ;  /* 0x00000092b1b47210 */ /* 0x000fc40007f7e0ff */
[-C--:B------:R-:W-:Y:S01]  /*4860*/  LEA.HI.X.SX32 R183, R165, R147.reuse, 0x2, P1 ;  /* 0x00000093a5b77211 */ /* 0x080fe200008f16ff */
[----:B------:R-:W-:Y:S01]  /*4870*/  @!PT LDS RZ, [RZ] ;  /* 0x00000000fffff984 */ /* 0x000fe20000000800 */
[----:B------:R-:W-:Y:S01]  /*4880*/  @!PT LDS RZ, [RZ] ;  /* 0x00000000fffff984 */ /* 0x000fe20000000800 */
[----:B------:R-:W-:Y:S01]  /*4890*/  @!PT LDS RZ, [RZ] ;  /* 0x00000000fffff984 */ /* 0x000fe20000000800 */
[----:B------:R5:W-:Y:S01]  /*48a0*/  LDGSTS.E [R235+0x30000], desc[UR14][R186.64], P5 ;  /* 0x30000000baeb7fae */ /* 0x000be2000a92184e */
[-C--:B--2---:R-:W-:Y:S02]  /*48b0*/  IADD3 R178, P1, R176, R146.reuse, RZ ;  /* 0x00000092b0b27210 */ /* 0x084fe40007f3e0ff */
[-C--:B------:R-:W-:Y:S02]  /*48c0*/  LEA.HI.X.SX32 R181, R164, R147.reuse, 0x2, P3 ;  /* 0x00000093a4b57211 */ /* 0x080fe400018f16ff */
[-C--:B---3--:R-:W-:Y:S02]  /*48d0*/  IADD3 R176, P3, R175, R146.reuse, RZ ;  /* 0x00000092afb07210 */ /* 0x088fe40007f7e0ff */
[----:B------:R-:W-:Y:S02]  /*48e0*/  LEA.HI.X.SX32 R179, R163, R147, 0x2, P1 ;  /* 0x00000093a3b37211 */ /* 0x000fe400008f16ff */
[----:B----4-:R-:W-:-:S02]  /*48f0*/  IADD3 R174, P1, R174, R146, RZ ;  /* 0x00000092aeae7210 */ /* 0x010fc40007f3e0ff */
[-C--:B------:R-:W-:Y:S02]  /*4900*/  LEA.HI.X.SX32 R177, R162, R147.reuse, 0x2, P3 ;  /* 0x00000093a2b17211 */ /* 0x080fe400018f16ff */
[----:B------:R-:W-:Y:S02]  /*4910*/  IADD3 R146, P3, R201, R146, RZ ;  /* 0x00000092c9927210 */ /* 0x000fe40007f7e0ff */
[-C--:B------:R-:W-:Y:S02]  /*4920*/  LEA.HI.X.SX32 R175, R161, R147.reuse, 0x2, P1 ;  /* 0x00000093a1af7211 */ /* 0x080fe400008f16ff */
[-C--:B------:R-:W-:Y:S02]  /*4930*/  LEA R148, P1, R7, R170.reuse, 0x2 ;  /* 0x000000aa07947211 */ /* 0x080fe400078210ff */
[----:B------:R-:W-:Y:S02]  /*4940*/  LEA.HI.X.SX32 R147, R160, R147, 0x2, P3 ;  /* 0x00000093a0937211 */ /* 0x000fe400018f16ff */
[----:B------:R-:W-:-:S02]  /*4950*/  LEA R150, P3, R6, R170, 0x2 ;  /* 0x000000aa06967211 */ /* 0x000fc400078610ff */
[-C--:B------:R-:W-:Y:S02]  /*4960*/  LEA.HI.X.SX32 R149, R7, R222.reuse, 0x2, P1 ;  /* 0x000000de07957211 */ /* 0x080fe400008f16ff */
[----:B------:R-:W-:Y:S02]  /*4970*/  ISETP.NE.U32.AND P1, PT, R151, RZ, PT ;  /* 0x000000ff9700720c */ /* 0x000fe40003f25070 */
[----:B------:R-:W-:Y:S02]  /*4980*/  LEA.HI.X.SX32 R151, R6, R222, 0x2, P3 ;  /* 0x000000de06977211 */ /* 0x000fe400018f16ff */
[----:B------:R-:W-:Y:S02]  /*4990*/  LEA R170, P3, R5, R170, 0x2 ;  /* 0x000000aa05aa7211 */ /* 0x000fe400078610ff */
[----:B------:R-:W-:Y:S02]  /*49a0*/  LOP3.LUT R231, R2, 0x10, RZ, 0x3c, !PT ;  /* 0x0000001002e77812 */ /* 0x000fe400078e3cff */
[----:B------:R-:W-:-:S02]  /*49b0*/  LOP3.LUT R244, R229, 0x14, RZ, 0xfc, !PT ;  /* 0x00000014e5f47812 */ /* 0x000fc400078efcff */
[----:B------:R-:W-:Y:S01]  /*49c0*/  ISETP.NE.U32.AND P4, PT, R171, RZ, PT ;  /* 0x000000ffab00720c */ /* 0x000fe20003f85070 */
[----:B------:R2:W-:Y:S01]  /*49d0*/  STL [R1+0xbc], R231 ;  /* 0x0000bce701007387 */ /* 0x0005e20000100800 */
[----:B------:R-:W-:Y:S01]  /*49e0*/  LEA.HI.X.SX32 R171, R5, R222, 0x2, P3 ;  /* 0x000000de05ab7211 */ /* 0x000fe200018f16ff */
[----:B------:R-:W-:Y:S01]  /*49f0*/  VIADD R233, R231, UR7 ;  /* 0x00000007e7e97c36 */ /* 0x000fe20008000000 */
[-C--:B------:R-:W-:Y:S02]  /*4a00*/  ISETP.GE.AND P3, PT, R244, R168.reuse, PT ;  /* 0x000000a8f400720c */ /* 0x080fe40003f66270 */
[----:B------:R-:W-:Y:S02]  /*4a10*/  LOP3.LUT R243, R229, 0x18, RZ, 0xfc, !PT ;  /* 0x00000018e5f37812 */ /* 0x000fe400078efcff */
[----:B-1----:R-:W-:Y:S01]  /*4a20*/  SEL R201, R220, RZ, !P3 ;  /* 0x000000ffdcc97207 */ /* 0x002fe20005800000 */
[----:B------:R1:W-:Y:S01]  /*4a30*/  LDGSTS.E [R233+0x30000], desc[UR14][R184.64], P6 ;  /* 0x30000000b8e97fae */ /* 0x0003e2000b12184e */
[----:B------:R-:W-:-:S02]  /*4a40*/  ISETP.GE.AND P5, PT, R243, R168, PT ;  /* 0x000000a8f300720c */ /* 0x000fc40003fa6270 */
[C---:B--2---:R-:W-:Y:S02]  /*4a50*/  LOP3.LUT R231, R2.reuse, 0x20, RZ, 0x3c, !PT ;  /* 0x0000002002e77812 */ /* 0x044fe400078e3cff */
[----:B------:R-:W-:Y:S02]  /*4a60*/  LOP3.LUT R222, R2, 0x30, RZ, 0x3c, !PT ;  /* 0x0000003002de7812 */ /* 0x000fe400078e3cff */
[----:B------:R-:W-:Y:S01]  /*4a70*/  LOP3.LUT R242, R229, 0x1c, RZ, 0xfc, !PT ;  /* 0x0000001ce5f27812 */ /* 0x000fe200078efcff */
[----:B------:R-:W-:Y:S01]  /*4a80*/  VIADD R232, R231, UR7 ;  /* 0x00000007e7e87c36 */ /* 0x000fe20008000000 */
[----:B------:R-:W-:Y:S01]  /*4a90*/  ISETP.NE.U32.AND P3, PT, R201, RZ, PT ;  /* 0x000000ffc900720c */ /* 0x000fe20003f65070 */
[----:B------:R2:W-:Y:S01]  /*4aa0*/  STL [R1+0xb8], R231 ;  /* 0x0000b8e701007387 */ /* 0x0005e20000100800 */
[----:B------:R-:W-:Y:S02]  /*4ab0*/  SEL R201, R220, RZ, !P5 ;  /* 0x000000ffdcc97207 */ /* 0x000fe40006800000 */
[----:B------:R-:W-:Y:S01]  /*4ac0*/  ISETP.GE.AND P5, PT, R242, R168, PT ;  /* 0x000000a8f200720c */ /* 0x000fe20003fa6270 */
[----:B------:R-:W-:Y:S01]  /*4ad0*/  LDGSTS.E [R232+0x30000], desc[UR14][R182.64], P2 ;  /* 0x30000000b6e87fae */ /* 0x000fe2000912184e */
[----:B------:R-:W-:-:S02]  /*4ae0*/  ISETP.GE.AND P2, PT, R229, R236, PT ;  /* 0x000000ece500720c */ /* 0x000fc40003f46270 */
[----:B------:R-:W-:Y:S01]  /*4af0*/  SEL R220, R220, RZ, !P5 ;  /* 0x000000ffdcdc7207 */ /* 0x000fe20006800000 */
[----:B------:R3:W-:Y:S01]  /*4b00*/  STL [R1+0xb4], R222 ;  /* 0x0000b4de01007387 */ /* 0x0007e20000100800 */
[----:B------:R-:W-:Y:S01]  /*4b10*/  ISETP.NE.U32.AND P5, PT, R201, RZ, PT ;  /* 0x000000ffc900720c */ /* 0x000fe20003fa5070 */
[----:B--2---:R-:W-:Y:S01]  /*4b20*/  VIADD R231, R222, UR7 ;  /* 0x00000007dee77c36 */ /* 0x004fe20008000000 */
[----:B------:R-:W-:Y:S02]  /*4b30*/  SEL R201, RZ, 0x4, P2 ;  /* 0x00000004ffc97807 */ /* 0x000fe40001000000 */
[----:B------:R-:W-:Y:S02]  /*4b40*/  ISETP.GE.AND P2, PT, R227, R236, PT ;  /* 0x000000ece300720c */ /* 0x000fe40003f46270 */
[----:B------:R-:W-:Y:S01]  /*4b50*/  LDGSTS.E [R231+0x30000], desc[UR14][R180.64], P1 ;  /* 0x30000000b4e77fae */ /* 0x000fe2000892184e */
[----:B------:R-:W-:Y:S02]  /*4b60*/  ISETP.GT.AND P1, PT, R16, 0x3f, PT ;  /* 0x0000003f1000780c */ /* 0x000fe40003f24270 */
[----:B------:R-:W-:-:S02]  /*4b70*/  SEL R237, RZ, 0x4, P2 ;  /* 0x00000004ffed7807 */ /* 0x000fc40001000000 */
[----:B------:R-:W-:Y:S02]  /*4b80*/  SEL R201, R201, RZ, P1 ;  /* 0x000000ffc9c97207 */ /* 0x000fe40000800000 */
[C---:B---3--:R-:W-:Y:S02]  /*4b90*/  LOP3.LUT R222, R2.reuse, 0x40, RZ, 0x3c, !PT ;  /* 0x0000004002de7812 */ /* 0x048fe400078e3cff */
[----:B------:R-:W-:Y:S02]  /*4ba0*/  ISETP.NE.U32.AND P2, PT, R201, RZ, PT ;  /* 0x000000ffc900720c */ /* 0x000fe40003f45070 */
[----:B------:R-:W-:Y:S01]  /*4bb0*/  LOP3.LUT R201, R2, 0x50, RZ, 0x3c, !PT ;  /* 0x0000005002c97812 */ /* 0x000fe200078e3cff */
[----:B------:R-:W-:Y:S01]  /*4bc0*/  VIADD R229, R222, UR7 ;  /* 0x00000007dee57c36 */ /* 0x000fe20008000000 */
[----:B------:R2:W-:Y:S01]  /*4bd0*/  STL [R1+0xb0], R222 ;  /* 0x0000b0de01007387 */ /* 0x0005e20000100800 */
[-C--:B------:R-:W-:Y:S02]  /*4be0*/  ISETP.GE.AND P6, PT, R243, R236.reuse, PT ;  /* 0x000000ecf300720c */ /* 0x080fe40003fc6270 */
[----:B------:R-:W-:Y:S01]  /*4bf0*/  VIADD R227, R201, UR7 ;  /* 0x00000007c9e37c36 */ /* 0x000fe20008000000 */
[----:B------:R-:W-:Y:S01]  /*4c00*/  LDGSTS.E [R229+0x30000], desc[UR14][R178.64], P4 ;  /* 0x30000000b2e57fae */ /* 0x000fe2000a12184e */
[----:B------:R-:W-:-:S02]  /*4c10*/  ISETP.GE.AND P4, PT, R244, R236, PT ;  /* 0x000000ecf400720c */ /* 0x000fc40003f86270 */
[C---:B------:R-:W-:Y:S01]  /*4c20*/  LOP3.LUT R244, R2.reuse, 0x60, RZ, 0x3c, !PT ;  /* 0x0000006002f47812 */ /* 0x040fe200078e3cff */
[----:B------:R3:W-:Y:S01]  /*4c30*/  STL [R1+0xac], R201 ;  /* 0x0000acc901007387 */ /* 0x0007e20000100800 */
[----:B------:R-:W-:Y:S01]  /*4c40*/  LOP3.LUT R243, R2, 0x70, RZ, 0x3c, !PT ;  /* 0x0000007002f37812 */ /* 0x000fe200078e3cff */
[----:B--2---:R-:W-:Y:S01]  /*4c50*/  IMAD.SHL.U32 R222, R239, 0x4, RZ ;  /* 0x00000004efde7824 */ /* 0x004fe200078e00ff */
[----:B------:R-:W-:Y:S01]  /*4c60*/  SEL R237, R237, RZ, P1 ;  /* 0x000000ffeded7207 */ /* 0x000fe20000800000 */
[----:B------:R-:W-:Y:S01]  /*4c70*/  LDGSTS.E [R227+0x30000], desc[UR14][R176.64], P3 ;  /* 0x30000000b0e37fae */ /* 0x000fe2000992184e */
[----:B------:R-:W-:-:S04]  /*4c80*/  ISETP.GE.AND P3, PT, R234, R236, PT ;  /* 0x000000ecea00720c */ /* 0x000fc80003f66270 */
[----:B------:R-:W-:Y:S02]  /*4c90*/  SEL R234, RZ, 0x4, P3 ;  /* 0x00000004ffea7807 */ /* 0x000fe40001800000 */
[----:B---3--:R-:W-:Y:S02]  /*4ca0*/  LOP3.LUT R201, R239, 0xe0, RZ, 0xc0, !PT ;  /* 0x000000e0efc97812 */ /* 0x008fe400078ec0ff */
[----:B------:R-:W-:Y:S02]  /*4cb0*/  ISETP.GE.AND P3, PT, R240, R236, PT ;  /* 0x000000ecf000720c */ /* 0x000fe40003f66270 */
[----:B------:R-:W-:Y:S02]  /*4cc0*/  SHF.R.U32.HI R201, RZ, 0x1, R201 ;  /* 0x00000001ffc97819 */ /* 0x000fe400000116c9 */
[----:B------:R-:W-:Y:S02]  /*4cd0*/  SEL R234, R234, RZ, P1 ;  /* 0x000000ffeaea7207 */ /* 0x000fe40000800000 */
[----:B------:R-:W-:-:S02]  /*4ce0*/  LOP3.LUT R240, R201, 0x3fc, R222, 0x78, !PT ;  /* 0x000003fcc9f07812 */ /* 0x000fc400078e78de */
[----:B------:R-:W-:Y:S02]  /*4cf0*/  SEL R201, RZ, 0x4, P3 ;  /* 0x00000004ffc97807 */ /* 0x000fe40001800000 */
[----:B------:R-:W-:Y:S01]  /*4d00*/  ISETP.GE.AND P3, PT, R245, R236, PT ;  /* 0x000000ecf500720c */ /* 0x000fe20003f66270 */
[----:B------:R2:W-:Y:S01]  /*4d10*/  STL [R1+0x48], R240 ;  /* 0x000048f001007387 */ /* 0x0005e20000100800 */
[----:B------:R-:W-:Y:S02]  /*4d20*/  SEL R201, R201, RZ, P1 ;  /* 0x000000ffc9c97207 */ /* 0x000fe40000800000 */
[----:B------:R-:W-:Y:S01]  /*4d30*/  SEL R222, RZ, 0x4, P3 ;  /* 0x00000004ffde7807 */ /* 0x000fe20001800000 */
[----:B------:R3:W-:Y:S01]  /*4d40*/  STL [R1+0xa8], R244 ;  /* 0x0000a8f401007387 */ /* 0x0007e20000100800 */
[----:B------:R-:W-:Y:S02]  /*4d50*/  ISETP.NE.U32.AND P3, PT, R201, RZ, PT ;  /* 0x000000ffc900720c */ /* 0x000fe40003f65070 */
[----:B------:R-:W-:Y:S01]  /*4d60*/  SEL R222, R222, RZ, P1 ;  /* 0x000000ffdede7207 */ /* 0x000fe20000800000 */
[----:B------:R3:W-:Y:S01]  /*4d70*/  STL [R1+0xa4], R243 ;  /* 0x0000a4f301007387 */ /* 0x0007e20000100800 */
[----:B------:R-:W-:-:S02]  /*4d80*/  SEL R201, RZ, 0x4, P4 ;  /* 0x00000004ffc97807 */ /* 0x000fc40002000000 */
[----:B------:R-:W-:Y:S01]  /*4d90*/  ISETP.NE.U32.AND P4, PT, R222, RZ, PT ;  /* 0x000000ffde00720c */ /* 0x000fe20003f85070 */
[----:B------:R-:W-:Y:S01]  /*4da0*/  VIADD R222, R244, UR7 ;  /* 0x00000007f4de7c36 */ /* 0x000fe20008000000 */
[----:B------:R-:W-:-:S04]  /*4db0*/  SEL R201, R201, RZ, P1 ;  /* 0x000000ffc9c97207 */ /* 0x000fc80000800000 */
[----:B------:R-:W-:Y:S01]  /*4dc0*/  LDGSTS.E [R222+0x30000], desc[UR14][R174.64], P5 ;  /* 0x30000000aede7fae */ /* 0x000fe2000a92184e */
[----:B------:R-:W-:Y:S02]  /*4dd0*/  ISETP.NE.U32.AND P5, PT, R201, RZ, PT ;  /* 0x000000ffc900720c */ /* 0x000fe40003fa5070 */
[----:B------:R-:W-:Y:S02]  /*4de0*/  SEL R201, RZ, 0x4, P6 ;  /* 0x00000004ffc97807 */ /* 0x000fe40003000000 */
[----:B------:R-:W-:Y:S01]  /*4df0*/  ISETP.NE.U32.AND P6, PT, R220, RZ, PT ;  /* 0x000000ffdc00720c */ /* 0x000fe20003fc5070 */
[----:B------:R-:W-:Y:S01]  /*4e00*/  VIADD R220, R243, UR7 ;  /* 0x00000007f3dc7c36 */ /* 0x000fe20008000000 */
[----:B------:R-:W-:-:S11]  /*4e10*/  SEL R201, R201, RZ, P1 ;  /* 0x000000ffc9c97207 */ /* 0x000fd60000800000 */
[----:B------:R-:W-:Y:S01]  /*4e20*/  LDGSTS.E [R220+0x30000], desc[UR14][R146.64], P6 ;  /* 0x3000000092dc7fae */ /* 0x000fe2000b12184e */
[----:B------:R-:W-:Y:S01]  /*4e30*/  ISETP.NE.U32.AND P6, PT, R201, RZ, PT ;  /* 0x000000ffc900720c */ /* 0x000fe20003fc5070 */
[----:B------:R-:W-:Y:S02]  /*4e40*/  VIADD R201, R240, UR7 ;  /* 0x00000007f0c97c36 */ /* 0x000fe40008000000 */
[----:B------:R-:W0:Y:S01]  /*4e50*/  LDGDEPBAR ;  /* 0x00000000000079af */ /* 0x000e220000000000 */
[----:B--2---:R-:W-:-:S03]  /*4e60*/  IMAD.SHL.U32 R240, R172, 0x20, RZ ;  /* 0x00000020acf07824 */ /* 0x004fc600078e00ff */
[----:B------:R-:W-:Y:S01]  /*4e70*/  LDGSTS.E [R201], desc[UR14][R30.64], P0 ;  /* 0x000000001ec97fae */ /* 0x000fe2000812184e */
[----:B-----5:R-:W-:-:S03]  /*4e80*/  IMAD.WIDE R186, R240, 0x4, R186 ;  /* 0x00000004f0ba7825 */ /* 0x020fc600078e02ba */
[----:B------:R-:W-:Y:S01]  /*4e90*/  LDGSTS.E [R201+0x400], desc[UR14][R28.64], P0 ;  /* 0x004000001cc97fae */ /* 0x000fe2000812184e */
[----:B-1----:R-:W-:-:S03]  /*4ea0*/  IMAD.WIDE R184, R240, 0x4, R184 ;  /* 0x00000004f0b87825 */ /* 0x002fc600078e02b8 */
[----:B------:R-:W-:Y:S04]  /*4eb0*/  LDGSTS.E [R201+0x800], desc[UR14][R38.64], P0 ;  /* 0x0080000026c97fae */ /* 0x000fe8000812184e */
        /* <DEDUP_REMOVED lines=60> */
[----:B------:R-:W-:Y:S01]  /*5280*/  LDGSTS.E [R201+0xfc00], desc[UR14][R170.64], P0 ;  /* 0x0fc00000aac97fae */ /* 0x000fe2000812184e */
[----:B------:R-:W-:-:S03]  /*5290*/  ISETP.GE.AND P0, PT, R241, R236, PT ;  /* 0x000000ecf100720c */ /* 0x000fc60003f06270 */
[----:B------:R-:W0:Y:S01]  /*52a0*/  LDGDEPBAR ;  /* 0x00000000000079af */ /* 0x000e220000000000 */
[----:B------:R-:W-:Y:S06]  /*52b0*/  BAR.SYNC.DEFER_BLOCKING 0x0 ;  /* 0x0000000000007b1d */ /* 0x000fec0000010000 */
[----:B------:R3:W-:Y:S04]  /*52c0*/  STL [R1+0x40], R240 ;  /* 0x000040f001007387 */ /* 0x0007e80000100800 */
[----:B------:R-:W-:Y:S01]  /*52d0*/  @!PT LDS RZ, [RZ] ;  /* 0x00000000fffff984 */ /* 0x000fe20000000800 */
[----:B------:R-:W-:Y:S01]  /*52e0*/  @!PT LDS RZ, [RZ] ;  /* 0x00000000fffff984 */ /* 0x000fe20000000800 */
[----:B------:R-:W-:Y:S01]  /*52f0*/  @!PT LDS RZ, [RZ] ;  /* 0x00000000fffff984 */ /* 0x000fe20000000800 */
[----:B------:R1:W-:Y:S01]  /*5300*/  LDGSTS.E [R235+0x32000], desc[UR14][R186.64], P2 ;  /* 0x32000000baeb7fae */ /* 0x0003e2000912184e */
[----:B------:R-:W-:-:S04]  /*5310*/  ISETP.GE.AND P2, PT, R242, R236, PT ;  /* 0x000000ecf200720c */ /* 0x000fc80003f46270 */
[----:B------:R-:W-:-:S04]  /*5320*/  SEL R172, RZ, 0x4, P2 ;  /* 0x00000004ffac7807 */ /* 0x000fc80001000000 */
[----:B------:R-:W-:Y:S01]  /*5330*/  SEL R172, R172, RZ, P1 ;  /* 0x000000ffacac7207 */ /* 0x000fe20000800000 */
[----:B-1----:R-:W-:-:S03]  /*5340*/  IMAD.SHL.U32 R186, R173, 0x20, RZ ;  /* 0x00000020adba7824 */ /* 0x002fc600078e00ff */
[----:B------:R-:W-:Y:S02]  /*5350*/  ISETP.NE.U32.AND P2, PT, R172, RZ, PT ;  /* 0x000000ffac00720c */ /* 0x000fe40003f45070 */
[----:B------:R-:W-:Y:S01]  /*5360*/  SEL R172, RZ, 0x4, P0 ;  /* 0x00000004ffac7807 */ /* 0x000fe20000000000 */
[----:B------:R-:W-:Y:S01]  /*5370*/  IMAD.WIDE R30, R186, 0x4, R30 ;  /* 0x00000004ba1e7825 */ /* 0x000fe200078e021e */
[----:B------:R-:W-:Y:S02]  /*5380*/  ISETP.NE.U32.AND P0, PT, R237, RZ, PT ;  /* 0x000000ffed00720c */ /* 0x000fe40003f05070 */
[----:B------:R-:W-:Y:S01]  /*5390*/  SEL R172, R172, RZ, P1 ;  /* 0x000000ffacac7207 */ /* 0x000fe20000800000 */
[----:B------:R-:W-:Y:S01]  /*53a0*/  IMAD.WIDE R28, R186, 0x4, R28 ;  /* 0x00000004ba1c7825 */ /* 0x000fe200078e021c */
[----:B------:R-:W-:-:S03]  /*53b0*/  ISETP.NE.U32.AND P1, PT, R234, RZ, PT ;  /* 0x000000ffea00720c */ /* 0x000fc60003f25070 */
[----:B------:R-:W-:-:S04]  /*53c0*/  IMAD.WIDE R38, R186, 0x4, R38 ;  /* 0x00000004ba267825 */ /* 0x000fc800078e0226 */
[----:B------:R-:W-:Y:S02]  /*53d0*/  IMAD.WIDE R36, R186, 0x4, R36 ;  /* 0x00000004ba247825 */ /* 0x000fe400078e0224 */
[----:B------:R1:W-:Y:S01]  /*53e0*/  LDGSTS.E [R233+0x32000], desc[UR14][R184.64], P0 ;  /* 0x32000000b8e97fae */ /* 0x0003e2000812184e */
[----:B------:R-:W-:Y:S01]  /*53f0*/  ISETP.NE.U32.AND P0, PT, R172, RZ, PT ;  /* 0x000000ffac00720c */ /* 0x000fe20003f05070 */
[----:B------:R-:W-:-:S04]  /*5400*/  IMAD.WIDE R40, R186, 0x4, R40 ;  /* 0x00000004ba287825 */ /* 0x000fc800078e0228 */
[----:B------:R-:W-:-:S04]  /*5410*/  IMAD.WIDE R26, R186, 0x4, R26 ;  /* 0x00000004ba1a7825 */ /* 0x000fc800078e021a */
[----:B------:R-:W-:-:S04]  /*5420*/  IMAD.WIDE R32, R186, 0x4, R32 ;  /* 0x00000004ba207825 */ /* 0x000fc800078e0220 */
[----:B-1----:R-:W-:Y:S02]  /*5430*/  IMAD.MOV.U32 R184, RZ, RZ, R240 ;  /* 0x000000ffffb87224 */ /* 0x002fe400078e00f0 */
[----:B------:R-:W-:-:S04]  /*5440*/  IMAD.WIDE R24, R186, 0x4, R24 ;  /* 0x00000004ba187825 */ /* 0x000fc800078e0218 */
[----:B------:R-:W-:-:S04]  /*5450*/  IMAD.WIDE R182, R184, 0x4, R182 ;  /* 0x00000004b8b67825 */ /* 0x000fc800078e02b6 */
[C---:B------:R-:W-:Y:S01]  /*5460*/  IMAD.WIDE R180, R184.reuse, 0x4, R180 ;  /* 0x00000004b8b47825 */ /* 0x040fe200078e02b4 */
[----:B------:R-:W-:Y:S03]  /*5470*/  LDGSTS.E [R232+0x32000], desc[UR14][R182.64], P1 ;  /* 0x32000000b6e87fae */ /* 0x000fe6000892184e */
[C---:B------:R-:W-:Y:S01]  /*5480*/  IMAD.WIDE R178, R184.reuse, 0x4, R178 ;  /* 0x00000004b8b27825 */ /* 0x040fe200078e02b2 */
[----:B------:R-:W-:Y:S03]  /*5490*/  LDGSTS.E [R231+0x32000], desc[UR14][R180.64], P3 ;  /* 0x32000000b4e77fae */ /* 0x000fe6000992184e */
[C---:B------:R-:W-:Y:S01]  /*54a0*/  IMAD.WIDE R176, R184.reuse, 0x4, R176 ;  /* 0x00000004b8b07825 */ /* 0x040fe200078e02b0 */
[----:B------:R-:W-:Y:S03]  /*54b0*/  LDGSTS.E [R229+0x32000], desc[UR14][R178.64], P4 ;  /* 0x32000000b2e57fae */ /* 0x000fe6000a12184e */
[C---:B------:R-:W-:Y:S01]  /*54c0*/  IMAD.WIDE R174, R184.reuse, 0x4, R174 ;  /* 0x00000004b8ae7825 */ /* 0x040fe200078e02ae */
[----:B------:R-:W-:Y:S03]  /*54d0*/  LDGSTS.E [R227+0x32000], desc[UR14][R176.64], P5 ;  /* 0x32000000b0e37fae */ /* 0x000fe6000a92184e */
[----:B------:R-:W-:Y:S01]  /*54e0*/  IMAD.WIDE R146, R184, 0x4, R146 ;  /* 0x00000004b8927825 */ /* 0x000fe200078e0292 */
[----:B------:R-:W-:Y:S03]  /*54f0*/  LDGSTS.E [R222+0x32000], desc[UR14][R174.64], P6 ;  /* 0x32000000aede7fae */ /* 0x000fe6000b12184e */
[C---:B------:R-:W-:Y:S01]  /*5500*/  IMAD.WIDE R34, R186.reuse, 0x4, R34 ;  /* 0x00000004ba227825 */ /* 0x040fe200078e0222 */
[----:B------:R1:W-:Y:S03]  /*5510*/  LDGSTS.E [R220+0x32000], desc[UR14][R146.64], P2 ;  /* 0x3200000092dc7fae */ /* 0x0003e6000912184e */
[C---:B------:R-:W-:Y:S01]  /*5520*/  IMAD.WIDE R144, R186.reuse, 0x4, R144 ;  /* 0x00000004ba907825 */ /* 0x040fe200078e0290 */
[----:B------:R-:W0:Y:S03]  /*5530*/  LDGDEPBAR ;  /* 0x00000000000079af */ /* 0x000e260000000000 */
[C---:B------:R-:W-:Y:S01]  /*5540*/  IMAD.WIDE R142, R186.reuse, 0x4, R142 ;  /* 0x00000004ba8e7825 */ /* 0x040fe200078e028e */
[----:B------:R2:W-:Y:S03]  /*5550*/  LDGSTS.E [R201+0x10000], desc[UR14][R30.64], P0 ;  /* 0x100000001ec97fae */ /* 0x0005e6000812184e */
[----:B------:R-:W-:Y:S01]  /*5560*/  IMAD.WIDE R140, R186, 0x4, R140 ;  /* 0x00000004ba8c7825 */ /* 0x000fe200078e028c */
[----:B------:R4:W-:Y:S01]  /*5570*/  LDGSTS.E [R201+0x10400], desc[UR14][R28.64], P0 ;  /* 0x104000001cc97fae */ /* 0x0009e2000812184e */
[----:B-1----:R-:W-:-:S02]  /*5580*/  CS2R R146, SRZ ;  /* 0x0000000000927805 */ /* 0x002fc4000001ff00 */
[C---:B------:R-:W-:Y:S01]  /*5590*/  IMAD.WIDE R138, R186.reuse, 0x4, R138 ;  /* 0x00000004ba8a7825 */ /* 0x040fe200078e028a */
[----:B------:R1:W-:Y:S03]  /*55a0*/  LDGSTS.E [R201+0x10800], desc[UR14][R38.64], P0 ;  /* 0x1080000026c97fae */ /* 0x0003e6000812184e */
[C---:B------:R-:W-:Y:S01]  /*55b0*/  IMAD.WIDE R136, R186.reuse, 0x4, R136 ;  /* 0x00000004ba887825 */ /* 0x040fe200078e0288 */
[----:B------:R5:W-:Y:S01]  /*55c0*/  LDGSTS.E [R201+0x10c00], desc[UR14][R36.64], P0 ;  /* 0x10c0000024c97fae */ /* 0x000be2000812184e */
[----:B--2---:R-:W-:Y:S02]  /*55d0*/  CS2R R30, SRZ ;  /* 0x00000000001e7805 */ /* 0x004fe4000001ff00 */
[----:B------:R-:W-:Y:S01]  /*55e0*/  IMAD.WIDE R134, R186, 0x4, R134 ;  /* 0x00000004ba867825 */ /* 0x000fe200078e0286 */
[----:B------:R2:W-:Y:S01]  /*55f0*/  LDGSTS.E [R201+0x11000], desc[UR14][R40.64], P0 ;  /* 0x1100000028c97fae */ /* 0x0005e2000812184e */
[----:B----4-:R-:W-:-:S02]  /*5600*/  CS2R R28, SRZ ;  /* 0x00000000001c7805 */ /* 0x010fc4000001ff00 */
[C---:B------:R-:W-:Y:S01]  /*5610*/  IMAD.WIDE R132, R186.reuse, 0x4, R132 ;  /* 0x00000004ba847825 */ /* 0x040fe200078e0284 */
[----:B------:R4:W-:Y:S01]  /*5620*/  LDGSTS.E [R201+0x11400], desc[UR14][R26.64], P0 ;  /* 0x114000001ac97fae */ /* 0x0009e2000812184e */
[----:B-1----:R-:W-:Y:S02]  /*5630*/  CS2R R38, SRZ ;  /* 0x0000000000267805 */ /* 0x002fe4000001ff00 */
[C---:B------:R-:W-:Y:S01]  /*5640*/  IMAD.WIDE R130, R186.reuse, 0x4, R130 ;  /* 0x00000004ba827825 */ /* 0x040fe200078e0282 */
[----:B------:R1:W-:Y:S01]  /*5650*/  LDGSTS.E [R201+0x11800], desc[UR14][R32.64], P0 ;  /* 0x1180000020c97fae */ /* 0x0003e2000812184e */
[----:B-----5:R-:W-:Y:S02]  /*5660*/  CS2R R36, SRZ ;  /* 0x0000000000247805 */ /* 0x020fe4000001ff00 */
[----:B------:R-:W-:Y:S01]  /*5670*/  IMAD.WIDE R128, R186, 0x4, R128 ;  /* 0x00000004ba807825 */ /* 0x000fe200078e0280 */
[----:B------:R5:W-:Y:S01]  /*5680*/  LDGSTS.E [R201+0x11c00], desc[UR14][R24.64], P0 ;  /* 0x11c0000018c97fae */ /* 0x000be2000812184e */
[----:B--2---:R-:W-:-:S02]  /*5690*/  CS2R R40, SRZ ;  /* 0x0000000000287805 */ /* 0x004fc4000001ff00 */
[C---:B------:R-:W-:Y:S01]  /*56a0*/  IMAD.WIDE R126, R186.reuse, 0x4, R126 ;  /* 0x00000004ba7e7825 */ /* 0x040fe200078e027e */
[----:B------:R2:W-:Y:S01]  /*56b0*/  LDGSTS.E [R201+0x12000], desc[UR14][R34.64], P0 ;  /* 0x1200000022c97fae */ /* 0x0005e2000812184e */
[----:B----4-:R-:W-:Y:S02]  /*56c0*/  CS2R R26, SRZ ;  /* 0x00000000001a7805 */ /* 0x010fe4000001ff00 */
[C---:B------:R-:W-:Y:S01]  /*56d0*/  IMAD.WIDE R124, R186.reuse, 0x4, R124 ;  /* 0x00000004ba7c7825 */ /* 0x040fe200078e027c */
[----:B------:R4:W-:Y:S01]  /*56e0*/  LDGSTS.E [R201+0x12400], desc[UR14][R144.64], P0 ;  /* 0x1240000090c97fae */ /* 0x0009e2000812184e */
[----:B-1----:R-:W-:Y:S02]  /*56f0*/  CS2R R32, SRZ ;  /* 0x0000000000207805 */ /* 0x002fe4000001ff00 */
[----:B------:R-:W-:Y:S01]  /*5700*/  IMAD.WIDE R122, R186, 0x4, R122 ;  /* 0x00000004ba7a7825 */ /* 0x000fe200078e027a */
[----:B------:R1:W-:Y:S01]  /*5710*/  LDGSTS.E [R201+0x12800], desc[UR14][R142.64], P0 ;  /* 0x128000008ec97fae */ /* 0x0003e2000812184e */
[----:B-----5:R-:W-:-:S02]  /*5720*/  CS2R R24, SRZ ;  /* 0x0000000000187805 */ /* 0x020fc4000001ff00 */
[C---:B------:R-:W-:Y:S01]  /*5730*/  IMAD.WIDE R120, R186.reuse, 0x4, R120 ;  /* 0x00000004ba787825 */ /* 0x040fe200078e0278 */
[----:B------:R5:W-:Y:S01]  /*5740*/  LDGSTS.E [R201+0x12c00], desc[UR14][R140.64], P0 ;  /* 0x12c000008cc97fae */ /* 0x000be2000812184e */
[----:B--2---:R-:W-:Y:S02]  /*5750*/  CS2R R34, SRZ ;  /* 0x0000000000227805 */ /* 0x004fe4000001ff00 */
[C---:B------:R-:W-:Y:S01]  /*5760*/  IMAD.WIDE R118, R186.reuse, 0x4, R118 ;  /* 0x00000004ba767825 */ /* 0x040fe200078e0276 */
[----:B------:R2:W-:Y:S01]  /*5770*/  LDGSTS.E [R201+0x13000], desc[UR14][R138.64], P0 ;  /* 0x130000008ac97fae */ /* 0x0005e2000812184e */
[----:B----4-:R-:W-:Y:S02]  /*5780*/  CS2R R144, SRZ ;  /* 0x0000000000907805 */ /* 0x010fe4000001ff00 */
[----:B------:R-:W-:Y:S01]  /*5790*/  IMAD.WIDE R116, R186, 0x4, R116 ;  /* 0x00000004ba747825 */ /* 0x000fe200078e0274 */
[----:B------:R4:W-:Y:S01]  /*57a0*/  LDGSTS.E [R201+0x13400], desc[UR14][R136.64], P0 ;  /* 0x1340000088c97fae */ /* 0x0009e2000812184e */
[----:B-1----:R-:W-:-:S02]  /*57b0*/  CS2R R142, SRZ ;  /* 0x00000000008e7805 */ /* 0x002fc4000001ff00 */
[C---:B------:R-:W-:Y:S01]  /*57c0*/  IMAD.WIDE R114, R186.reuse, 0x4, R114 ;  /* 0x00000004ba727825 */ /* 0x040fe200078e0272 */
[----:B------:R1:W-:Y:S01]  /*57d0*/  LDGSTS.E [R201+0x13800], desc[UR14][R134.64], P0 ;  /* 0x1380000086c97fae */ /* 0x0003e2000812184e */
[----:B-----5:R-:W-:Y:S02]  /*57e0*/  CS2R R140, SRZ ;  /* 0x00000000008c7805 */ /* 0x020fe4000001ff00 */
        /* <DEDUP_REMOVED lines=114> */
[----:B------:R-:W-:Y:S01]  /*5f10*/  IMAD.WIDE R170, R186, 0x4, R170 ;  /* 0x00000004baaa7825 */ /* 0x000fe200078e02aa */
[----:B------:R4:W-:Y:S01]  /*5f20*/  LDGSTS.E [R201+0x1d400], desc[UR14][R56.64], P0 ;  /* 0x1d40000038c97fae */ /* 0x0009e2000812184e */
[----:B-1----:R-:W-:-:S03]  /*5f30*/  CS2R R62, SRZ ;  /* 0x00000000003e7805 */ /* 0x002fc6000001ff00 */
[----:B------:R1:W-:Y:S01]  /*5f40*/  LDGSTS.E [R201+0x1d800], desc[UR14][R54.64], P0 ;  /* 0x1d80000036c97fae */ /* 0x0003e2000812184e */
[----:B-----5:R-:W-:-:S03]  /*5f50*/  CS2R R60, SRZ ;  /* 0x00000000003c7805 */ /* 0x020fc6000001ff00 */
[----:B------:R5:W-:Y:S01]  /*5f60*/  LDGSTS.E [R201+0x1dc00], desc[UR14][R52.64], P0 ;  /* 0x1dc0000034c97fae */ /* 0x000be2000812184e */
[----:B--2---:R-:W-:-:S03]  /*5f70*/  CS2R R58, SRZ ;  /* 0x00000000003a7805 */ /* 0x004fc6000001ff00 */
[----:B------:R2:W-:Y:S01]  /*5f80*/  LDGSTS.E [R201+0x1e000], desc[UR14][R50.64], P0 ;  /* 0x1e00000032c97fae */ /* 0x0005e2000812184e */
[----:B----4-:R-:W-:-:S03]  /*5f90*/  CS2R R56, SRZ ;  /* 0x0000000000387805 */ /* 0x010fc6000001ff00 */
        /* <DEDUP_REMOVED lines=13> */
[----:B------:R-:W-:Y:S02]  /*6070*/  ISETP.GE.AND P0, PT, R16, 0x20, PT ;  /* 0x000000201000780c */ /* 0x000fe40003f06270 */
[----:B--2---:R-:W-:Y:S01]  /*6080*/  CS2R R42, SRZ ;  /* 0x00000000002a7805 */ /* 0x004fe2000001ff00 */
[----:B------:R-:W0:Y:S01]  /*6090*/  LDGDEPBAR ;  /* 0x00000000000079af */ /* 0x000e220000000000 */
[----:B----4-:R-:W-:Y:S02]  /*60a0*/  CS2R R148, SRZ ;  /* 0x0000000000947805 */ /* 0x010fe4000001ff00 */
[----:B-1----:R-:W-:-:S07]  /*60b0*/  CS2R R150, SRZ ;  /* 0x0000000000967805 */ /* 0x002fce000001ff00 */
[----:B---3--:R-:W-:Y:S05]  /*60c0*/  @!P0 BRA `(.L_x_0) ;  /* 0x0000003c00e48947 */ /* 0x008fea0003800000 */
[----:B------:R-:W-:Y:S01]  /*60d0*/  SHF.R.S32.HI R25, RZ, 0x1f, R230 ;  /* 0x0000001fff197819 */ /* 0x000fe200000114e6 */
[----:B------:R-:W-:Y:S01]  /*60e0*/  IMAD.SHL.U32 R32, R186, 0x8, RZ ;  /* 0x00000008ba207824 */ /* 0x000fe200078e00ff */
[----:B------:R-:W-:Y:S01]  /*60f0*/  SHF.R.S32.HI R185, RZ, 0x1f, R186 ;  /* 0x0000001fffb97819 */ /* 0x000fe200000114ba */
[----:B------:R-:W-:Y:S01]  /*6100*/  VIADD R187, R168, 0xffffffc0 ;  /* 0xffffffc0a8bb7836 */ /* 0x000fe20000000000 */
[----:B------:R-:W-:Y:S02]  /*6110*/  SHF.L.U64.HI R24, R230, 0x2, R25 ;  /* 0x00000002e6187819 */ /* 0x000fe40000010219 */
[----:B------:R-:W-:Y:S02]  /*6120*/  CS2R R102, SRZ ;  /* 0x0000000000667805 */ /* 0x000fe4000001ff00 */
[----:B------:R-:W-:Y:S02]  /*6130*/  SHF.R.S32.HI R25, RZ, 0x1f, R164 ;  /* 0x0000001fff197819 */ /* 0x000fe400000114a4 */
[----:B------:R-:W-:-:S02]  /*6140*/  CS2R R104, SRZ ;  /* 0x0000000000687805 */ /* 0x000fc4000001ff00 */
[----:B------:R-:W-:Y:S02]  /*6150*/  SHF.R.S32.HI R26, RZ, 0x1f, R167 ;  /* 0x0000001fff1a7819 */ /* 0x000fe400000114a7 */
[----:B------:R-:W-:Y:S02]  /*6160*/  CS2R R106, SRZ ;  /* 0x00000000006a7805 */ /* 0x000fe4000001ff00 */
        /* <DEDUP_REMOVED lines=10> */
[----:B------:R-:W-:Y:S02]  /*6210*/  SHF.L.U64.HI R30, R186, 0x3, R185 ;  /* 0x00000003ba1e7819 */ /* 0x000fe400000102b9 */
[----:B------:R-:W-:Y:S02]  /*6220*/  CS2R R118, SRZ ;  /* 0x0000000000767805 */ /* 0x000fe4000001ff00 */
[----:B------:R-:W-:Y:S02]  /*6230*/  LEA R95, P0, R5, R32, 0x2 ;  /* 0x00000020055f7211 */ /* 0x000fe400078010ff */
        /* <DEDUP_REMOVED lines=9> */
[----:B------:R-:W-:Y:S01]  /*62d0*/  LEA.HI R130, R25, R16, RZ, 0x5 ;  /* 0x0000001019827211 */ /* 0x000fe200078f28ff */
[----:B------:R-:W-:Y:S01]  /*62e0*/  STL [R1+0x8c], R167 ;  /* 0x00008ca701007387 */ /* 0x000fe20000100800 */
[----:B------:R-:W-:Y:S02]  /*62f0*/  LEA.HI.X R94, R5, R30, R94, 0x2, P0 ;  /* 0x0000001e055e7211 */ /* 0x000fe400000f145e */
[----:B------:R-:W-:Y:S02]  /*6300*/  CS2R R132, SRZ ;  /* 0x0000000000847805 */ /* 0x000fe4000001ff00 */
[----:B------:R-:W-:Y:S02]  /*6310*/  SHF.L.U64.HI R166, R166, 0x2, R27 ;  /* 0x00000002a6a67819 */ /* 0x000fe4000001021b */
[----:B------:R-:W-:Y:S02]  /*6320*/  CS2R R134, SRZ ;  /* 0x0000000000867805 */ /* 0x000fe4000001ff00 */
[----:B------:R-:W-:-:S02]  /*6330*/  SHF.R.S32.HI R25, RZ, 0x1f, R6 ;  /* 0x0000001fff197819 */ /* 0x000fc40000011406 */
[----:B------:R-:W-:Y:S02]  /*6340*/  CS2R R136, SRZ ;  /* 0x0000000000887805 */ /* 0x000fe4000001ff00 */
[----:B------:R-:W-:Y:S01]  /*6350*/  SHF.R.S32.HI R91, RZ, 0x1f, R7 ;  /* 0x0000001fff5b7819 */ /* 0x000fe20000011407 */
[----:B------:R-:W-:Y:S01]  /*6360*/  STL [R1+0x88], R166 ;  /* 0x000088a601007387 */ /* 0x000fe20000100800 */
[----:B------:R-:W-:Y:S02]  /*6370*/  SHF.R.S32.HI R5, RZ, 0x1f, R8 ;  /* 0x0000001fff057819 */ /* 0x000fe40000011408 */
[----:B------:R-:W-:Y:S02]  /*6380*/  CS2R R138, SRZ ;  /* 0x00000000008a7805 */ /* 0x000fe4000001ff00 */
[----:B------:R-:W-:Y:S02]  /*6390*/  SHF.R.S32.HI R87, RZ, 0x1f, R9 ;  /* 0x0000001fff577819 */ /* 0x000fe40000011409 */
[----:B------:R-:W-:-:S02]  /*63a0*/  CS2R R140, SRZ ;  /* 0x00000000008c7805 */ /* 0x000fc4000001ff00 */
[-C--:B------:R-:W-:Y:S02]  /*63b0*/  LEA R101, P0, R6, R32.reuse, 0x2 ;  /* 0x0000002006657211 */ /* 0x080fe400078010ff */
[----:B------:R-:W-:Y:S02]  /*63c0*/  CS2R R142, SRZ ;  /* 0x00000000008e7805 */ /* 0x000fe4000001ff00 */
[-C--:B------:R-:W-:Y:S02]  /*63d0*/  LEA R100, P1, R7, R32.reuse, 0x2 ;  /* 0x0000002007647211 */ /* 0x080fe400078210ff */
[----:B------:R-:W-:Y:S02]  /*63e0*/  CS2R R144, SRZ ;  /* 0x0000000000907805 */ /* 0x000fe4000001ff00 */
[----:B------:R-:W-:Y:S02]  /*63f0*/  LEA R98, P2, R8, R32, 0x2 ;  /* 0x0000002008627211 */ /* 0x000fe400078410ff */
[----:B------:R-:W-:-:S02]  /*6400*/  CS2R R146, SRZ ;  /* 0x0000000000927805 */ /* 0x000fc4000001ff00 */
[----:B------:R-:W-:Y:S02]  /*6410*/  LEA R97, P3, R9, R32, 0x2 ;  /* 0x0000002009617211 */ /* 0x000fe400078610ff */
[----:B------:R-:W-:Y:S02]  /*6420*/  CS2R R148, SRZ ;  /* 0x0000000000947805 */ /* 0x000fe4000001ff00 */
[----:B------:R-:W-:Y:S02]  /*6430*/  SHF.L.U64.HI R165, R165, 0x2, R28 ;  /* 0x00000002a5a57819 */ /* 0x000fe4000001021c */
[----:B------:R-:W-:Y:S02]  /*6440*/  CS2R R150, SRZ ;  /* 0x0000000000967805 */ /* 0x000fe4000001ff00 */
[----:B------:R-:W-:Y:S01]  /*6450*/  SHF.R.S32.HI R28, RZ, 0x1f, R161 ;  /* 0x0000001fff1c7819 */ /* 0x000fe200000114a1 */
[----:B------:R-:W-:Y:S01]  /*6460*/  UMOV UR12, 0x1 ;  /* 0x00000001000c7882 */ /* 0x000fe20000000000 */
[----:B------:R-:W-:Y:S01]  /*6470*/  SHF.L.U64.HI R163, R163, 0x2, R26 ;  /* 0x00000002a3a37819 */ /* 0x000fe2000001021a */
[----:B------:R-:W-:Y:S01]  /*6480*/  STL [R1+0x84], R165 ;  /* 0x000084a501007387 */ /* 0x000fe20000100800 */
[----:B------:R-:W-:Y:S01]  /*6490*/  SHF.R.S32.HI R27, RZ, 0x1f, R160 ;  /* 0x0000001fff1b7819 */ /* 0x000fe200000114a0 */
[----:B------:R-:W-:Y:S01]  /*64a0*/  UMOV UR13, 0xffffffff ;  /* 0xffffffff000d7882 */ /* 0x000fe20000000000 */
[-C--:B------:R-:W-:Y:S01]  /*64b0*/  LEA.HI.X R16, R6, R30.reuse, R25, 0x2, P0 ;  /* 0x0000001e06107211 */ /* 0x080fe200000f1419 */
[----:B------:R-:W-:Y:S01]  /*64c0*/  STL [R1+0x80], R164 ;  /* 0x000080a401007387 */ /* 0x000fe20000100800 */
[-C--:B------:R-:W-:Y:S01]  /*64d0*/  LEA.HI.X R91, R7, R30.reuse, R91, 0x2, P1 ;  /* 0x0000001e075b7211 */ /* 0x080fe200008f145b */
[----:B------:R-:W-:Y:S01]  /*64e0*/  UMOV UR4, URZ ;  /* 0x0000003f00047c82 */ /* 0x000fe20008000000 */
[-C--:B------:R-:W-:Y:S01]  /*64f0*/  LEA.HI.X R88, R8, R30.reuse, R5, 0x2, P2 ;  /* 0x0000001e08587211 */ /* 0x080fe200010f1405 */
[----:B------:R-:W-:Y:S01]  /*6500*/  STL [R1+0x7c], R163 ;  /* 0x00007ca301007387 */ /* 0x000fe20000100800 */
[----:B------:R-:W-:-:S02]  /*6510*/  LEA.HI.X R87, R9, R30, R87, 0x2, P3 ;  /* 0x0000001e09577211 */ /* 0x000fc400018f1457 */
[----:B------:R-:W-:Y:S01]  /*6520*/  SHF.R.S32.HI R7, RZ, 0x1f, R10 ;  /* 0x0000001fff077819 */ /* 0x000fe2000001140a */
[----:B------:R1:W-:Y:S01]  /*6530*/  STL [R1+0x78], R162 ;  /* 0x000078a201007387 */ /* 0x0003e20000100800 */
[----:B------:R-:W-:Y:S02]  /*6540*/  SHF.R.S32.HI R83, RZ, 0x1f, R11 ;  /* 0x0000001fff537819 */ /* 0x000fe4000001140b */
[----:B------:R-:W-:Y:S02]  /*6550*/  SHF.R.S32.HI R5, RZ, 0x1f, R12 ;  /* 0x0000001fff057819 */ /* 0x000fe4000001140c */
[----:B------:R-:W-:Y:S02]  /*6560*/  SHF.R.S32.HI R79, RZ, 0x1f, R13 ;  /* 0x0000001fff4f7819 */ /* 0x000fe4000001140d */
[-C--:B------:R-:W-:Y:S02]  /*6570*/  LEA R99, P0, R10, R32.reuse, 0x2 ;  /* 0x000000200a637211 */ /* 0x080fe400078010ff */
[----:B------:R-:W-:-:S02]  /*6580*/  LEA R96, P1, R11, R32, 0x2 ;  /* 0x000000200b607211 */ /* 0x000fc400078210ff */
[-C--:B------:R-:W-:Y:S02]  /*6590*/  LEA R92, P2, R12, R32.reuse, 0x2 ;  /* 0x000000200c5c7211 */ /* 0x080fe400078410ff */
[----:B------:R-:W-:Y:S02]  /*65a0*/  LEA R89, P3, R13, R32, 0x2 ;  /* 0x000000200d597211 */ /* 0x000fe400078610ff */
[----:B------:R-:W-:Y:S02]  /*65b0*/  SHF.L.U64.HI R161, R161, 0x2, R28 ;  /* 0x00000002a1a17819 */ /* 0x000fe4000001021c */
[----:B------:R-:W-:Y:S02]  /*65c0*/  SHF.L.U64.HI R160, R160, 0x2, R27 ;  /* 0x00000002a0a07819 */ /* 0x000fe4000001021b */
[-C--:B------:R-:W-:Y:S01]  /*65d0*/  LEA.HI.X R84, R10, R30.reuse, R7, 0x2, P0 ;  /* 0x0000001e0a547211 */ /* 0x080fe200000f1407 */
[----:B------:R-:W-:Y:S01]  /*65e0*/  STL [R1+0x74], R161 ;  /* 0x000074a101007387 */ /* 0x000fe20000100800 */
[----:B------:R-:W-:-:S02]  /*65f0*/  LEA.HI.X R83, R11, R30, R83, 0x2, P1 ;  /* 0x0000001e0b537211 */ /* 0x000fc400008f1453 */
[-C--:B------:R-:W-:Y:S01]  /*6600*/  LEA.HI.X R80, R12, R30.reuse, R5, 0x2, P2 ;  /* 0x0000001e0c507211 */ /* 0x080fe200010f1405 */
[----:B------:R2:W-:Y:S01]  /*6610*/  STL [R1+0x70], R160 ;  /* 0x000070a001007387 */ /* 0x0005e20000100800 */
[----:B------:R-:W-:Y:S02]  /*6620*/  LEA.HI.X R79, R13, R30, R79, 0x2, P3 ;  /* 0x0000001e0d4f7211 */ /* 0x000fe400018f144f */
[----:B------:R-:W-:Y:S02]  /*6630*/  SHF.R.S32.HI R7, RZ, 0x1f, R14 ;  /* 0x0000001fff077819 */ /* 0x000fe4000001140e */
[----:B-1----:R-:W-:Y:S02]  /*6640*/  SHF.R.S32.HI R162, RZ, 0x1f, R15 ;  /* 0x0000001fffa27819 */ /* 0x002fe4000001140f */
[----:B------:R-:W-:Y:S02]  /*6650*/  SHF.R.S32.HI R6, RZ, 0x1f, R159 ;  /* 0x0000001fff067819 */ /* 0x000fe4000001149f */
[----:B------:R-:W-:-:S02]  /*6660*/  SHF.R.S32.HI R5, RZ, 0x1f, R158 ;  /* 0x0000001fff057819 */ /* 0x000fc4000001149e */
[-C--:B------:R-:W-:Y:S02]  /*6670*/  LEA R93, P0, R14, R32.reuse, 0x2 ;  /* 0x000000200e5d7211 */ /* 0x080fe400078010ff */
[-C--:B------:R-:W-:Y:S02]  /*6680*/  LEA R90, P1, R15, R32.reuse, 0x2 ;  /* 0x000000200f5a7211 */ /* 0x080fe400078210ff */
[-C--:B------:R-:W-:Y:S02]  /*6690*/  LEA R85, P2, R159, R32.reuse, 0x2 ;  /* 0x000000209f557211 */ /* 0x080fe400078410ff */
[----:B------:R-:W-:Y:S02]  /*66a0*/  LEA R81, P3, R158, R32, 0x2 ;  /* 0x000000209e517211 */ /* 0x000fe400078610ff */
[-C--:B--2---:R-:W-:Y:S02]  /*66b0*/  LEA.HI.X R160, R14, R30.reuse, R7, 0x2, P0 ;  /* 0x0000001e0ea07211 */ /* 0x084fe400000f1407 */
[----:B------:R-:W-:-:S02]  /*66c0*/  LEA.HI.X R162, R15, R30, R162, 0x2, P1 ;  /* 0x0000001e0fa27211 */ /* 0x000fc400008f14a2 */
[-C--:B------:R-:W-:Y:S02]  /*66d0*/  LEA.HI.X R159, R159, R30.reuse, R6, 0x2, P2 ;  /* 0x0000001e9f9f7211 */ /* 0x080fe400010f1406 */
[----:B------:R-:W-:Y:S02]  /*66e0*/  LEA.HI.X R166, R158, R30, R5, 0x2, P3 ;  /* 0x0000001e9ea67211 */ /* 0x000fe400018f1405 */
[----:B------:R-:W-:Y:S02]  /*66f0*/  SHF.R.S32.HI R7, RZ, 0x1f, R156 ;  /* 0x0000001fff077819 */ /* 0x000fe4000001149c */
[----:B------:R-:W-:Y:S02]  /*6700*/  SHF.R.S32.HI R172, RZ, 0x1f, R155 ;  /* 0x0000001fffac7819 */ /* 0x000fe4000001149b */
[----:B------:R-:W-:Y:S02]  /*6710*/  SHF.R.S32.HI R5, RZ, 0x1f, R154 ;  /* 0x0000001fff057819 */ /* 0x000fe4000001149a */
[----:B------:R-:W-:-:S02]  /*6720*/  LEA R82, P1, R156, R32, 0x2 ;  /* 0x000000209c527211 */ /* 0x000fc400078210ff */
[-C--:B------:R-:W-:Y:S02]  /*6730*/  LEA R77, P2, R155, R32.reuse, 0x2 ;  /* 0x000000209b4d7211 */ /* 0x080fe400078410ff */
[-C--:B------:R-:W-:Y:S02]  /*6740*/  LEA R76, P3, R154, R32.reuse, 0x2 ;  /* 0x000000209a4c7211 */ /* 0x080fe400078610ff */
[----:B------:R-:W-:Y:S02]  /*6750*/  SHF.R.S32.HI R75, RZ, 0x1f, R157 ;  /* 0x0000001fff4b7819 */ /* 0x000fe4000001149d */
[----:B------:R-:W-:Y:S02]  /*6760*/  LEA R86, P0, R157, R32, 0x2 ;  /* 0x000000209d567211 */ /* 0x000fe400078010ff */
[-C--:B------:R-:W-:Y:S02]  /*6770*/  LEA.HI.X R170, R156, R30.reuse, R7, 0x2, P1 ;  /* 0x0000001e9caa7211 */ /* 0x080fe400008f1407 */
[----:B------:R-:W-:-:S02]  /*6780*/  LEA.HI.X R172, R155, R30, R172, 0x2, P2 ;  /* 0x0000001e9bac7211 */ /* 0x000fc400010f14ac */
[----:B------:R-:W-:Y:S02]  /*6790*/  LEA.HI.X R174, R154, R30, R5, 0x2, P3 ;  /* 0x0000001e9aae7211 */ /* 0x000fe400018f1405 */
[----:B------:R-:W-:Y:S02]  /*67a0*/  SHF.R.S32.HI R7, RZ, 0x1f, R152 ;  /* 0x0000001fff077819 */ /* 0x000fe40000011498 */
[----:B------:R-:W-:Y:S02]  /*67b0*/  SHF.R.S32.HI R177, RZ, 0x1f, R23 ;  /* 0x0000001fffb17819 */ /* 0x000fe40000011417 */
[----:B------:R-:W-:Y:S02]  /*67c0*/  SHF.R.S32.HI R5, RZ, 0x1f, R22 ;  /* 0x0000001fff057819 */ /* 0x000fe40000011416 */
[-C--:B------:R-:W-:Y:S02]  /*67d0*/  LEA R161, P1, R152, R32.reuse, 0x2 ;  /* 0x0000002098a17211 */ /* 0x080fe400078210ff */
[----:B------:R-:W-:-:S02]  /*67e0*/  LEA R163, P2, R23, R32, 0x2 ;  /* 0x0000002017a37211 */ /* 0x000fc400078410ff */
[----:B------:R-:W-:Y:S02]  /*67f0*/  LEA R165, P3, R22, R32, 0x2 ;  /* 0x0000002016a57211 */ /* 0x000fe400078610ff */
[----:B------:R-:W-:Y:S02]  /*6800*/  LEA.HI.X R75, R157, R30, R75, 0x2, P0 ;  /* 0x0000001e9d4b7211 */ /* 0x000fe400000f144b */
        /* <DEDUP_REMOVED lines=55> */
[-C--:B------:R-:W-:Y:S02]  /*6b80*/  LEA R58, P1, R199, R32.reuse, 0x2 ;  /* 0x00000020c73a7211 */ /* 0x080fe400078210ff */
[----:B------:R-:W-:Y:S02]  /*6b90*/  LEA R222, P3, R202, R32, 0x2 ;  /* 0x00000020cade7211 */ /* 0x000fe400078610ff */
[----:B------:R-:W-:-:S02]  /*6ba0*/  LEA.HI.X R53, R194, R30, R53, 0x2, P0 ;  /* 0x0000001ec2357211 */ /* 0x000fc400000f1435 */
[----:B------:R-:W-:Y:S02]  /*6bb0*/  SHF.R.S32.HI R47, RZ, 0x1f, R198 ;  /* 0x0000001fff2f7819 */ /* 0x000fe400000114c6 */
[-C--:B------:R-:W-:Y:S02]  /*6bc0*/  LEA R60, P0, R198, R32.reuse, 0x2 ;  /* 0x00000020c63c7211 */ /* 0x080fe400078010ff */
[----:B------:R-:W-:Y:S02]  /*6bd0*/  SHF.R.S32.HI R45, RZ, 0x1f, R200 ;  /* 0x0000001fff2d7819 */ /* 0x000fe400000114c8 */
[----:B------:R-:W-:Y:S02]  /*6be0*/  LEA R220, P2, R200, R32, 0x2 ;  /* 0x00000020c8dc7211 */ /* 0x000fe400078410ff */
[-C--:B------:R-:W-:Y:S02]  /*6bf0*/  LEA.HI.X R46, R199, R30.reuse, R46, 0x2, P1 ;  /* 0x0000001ec72e7211 */ /* 0x080fe400008f142e */
[----:B------:R-:W-:-:S02]  /*6c00*/  LEA.HI.X R44, R202, R30, R5, 0x2, P3 ;  /* 0x0000001eca2c7211 */ /* 0x000fc400018f1405 */
[----:B------:R-:W-:Y:S02]  /*6c10*/  SHF.R.S32.HI R5, RZ, 0x1f, R204 ;  /* 0x0000001fff057819 */ /* 0x000fe400000114cc */
[----:B------:R-:W-:Y:S02]  /*6c20*/  LEA R51, P1, R204, R32, 0x2 ;  /* 0x00000020cc337211 */ /* 0x000fe400078210ff */
[-C--:B------:R-:W-:Y:S02]  /*6c30*/  LEA.HI.X R47, R198, R30.reuse, R47, 0x2, P0 ;  /* 0x0000001ec62f7211 */ /* 0x080fe400000f142f */
[----:B------:R-:W-:Y:S02]  /*6c40*/  LEA.HI.X R45, R200, R30, R45, 0x2, P2 ;  /* 0x0000001ec82d7211 */ /* 0x000fe400010f142d */
[----:B------:R-:W-:Y:S02]  /*6c50*/  SHF.R.S32.HI R43, RZ, 0x1f, R203 ;  /* 0x0000001fff2b7819 */ /* 0x000fe400000114cb */
[----:B------:R-:W-:-:S02]  /*6c60*/  LEA R54, P0, R203, R32, 0x2 ;  /* 0x00000020cb367211 */ /* 0x000fc400078010ff */
[----:B------:R-:W-:Y:S02]  /*6c70*/  SHF.R.S32.HI R227, RZ, 0x1f, R205 ;  /* 0x0000001fffe37819 */ /* 0x000fe400000114cd */
[----:B------:R-:W-:Y:S02]  /*6c80*/  SHF.R.S32.HI R229, RZ, 0x1f, R206 ;  /* 0x0000001fffe57819 */ /* 0x000fe400000114ce */
[-C--:B------:R-:W-:Y:S02]  /*6c90*/  LEA R48, P2, R205, R32.reuse, 0x2 ;  /* 0x00000020cd307211 */ /* 0x080fe400078410ff */
[----:B------:R-:W-:Y:S02]  /*6ca0*/  LEA R230, P3, R206, R32, 0x2 ;  /* 0x00000020cee67211 */ /* 0x000fe400078610ff */
[----:B------:R-:W-:Y:S02]  /*6cb0*/  LEA.HI.X R42, R204, R30, R5, 0x2, P1 ;  /* 0x0000001ecc2a7211 */ /* 0x000fe400008f1405 */
[----:B------:R-:W-:-:S02]  /*6cc0*/  SHF.R.S32.HI R233, RZ, 0x1f, R208 ;  /* 0x0000001fffe97819 */ /* 0x000fc400000114d0 */
[----:B------:R-:W-:Y:S02]  /*6cd0*/  LEA R234, P1, R208, R32, 0x2 ;  /* 0x00000020d0ea7211 */ /* 0x000fe400078210ff */
[-C--:B------:R-:W-:Y:S02]  /*6ce0*/  LEA.HI.X R43, R203, R30.reuse, R43, 0x2, P0 ;  /* 0x0000001ecb2b7211 */ /* 0x080fe400000f142b */
        /* <DEDUP_REMOVED lines=11> */
[----:B------:R-:W-:Y:S02]  /*6da0*/  SHF.R.U32.HI R26, RZ, 0x5, R239 ;  /* 0x00000005ff1a7819 */ /* 0x000fe400000116ef */
[-C--:B------:R-:W-:Y:S02]  /*6db0*/  LEA.HI.X R231, R207, R30.reuse, R231, 0x2, P0 ;  /* 0x0000001ecfe77211 */ /* 0x080fe400000f14e7 */
[-C--:B------:R-:W-:Y:S02]  /*6dc0*/  LEA.HI.X R235, R209, R30.reuse, R235, 0x2, P2 ;  /* 0x0000001ed1eb7211 */ /* 0x080fe400010f14eb */
[----:B------:R-:W-:Y:S02]  /*6dd0*/  LEA.HI.X R237, R210, R30, R237, 0x2, P3 ;  /* 0x0000001ed2ed7211 */ /* 0x000fe400018f14ed */
[----:B------:R-:W-:-:S02]  /*6de0*/  SHF.R.S32.HI R239, RZ, 0x1f, R211 ;  /* 0x0000001fffef7819 */ /* 0x000fc400000114d3 */
[-C--:B------:R-:W-:Y:S02]  /*6df0*/  LEA R240, P0, R211, R32.reuse, 0x2 ;  /* 0x00000020d3f07211 */ /* 0x080fe400078010ff */
[----:B------:R-:W-:Y:S02]  /*6e00*/  SHF.R.S32.HI R243, RZ, 0x1f, R213 ;  /* 0x0000001ffff37819 */ /* 0x000fe400000114d5 */
[----:B------:R-:W-:Y:S02]  /*6e10*/  SHF.R.S32.HI R245, RZ, 0x1f, R214 ;  /* 0x0000001ffff57819 */ /* 0x000fe400000114d6 */
[-C--:B------:R-:W-:Y:S02]  /*6e20*/  LEA R244, P2, R213, R32.reuse, 0x2 ;  /* 0x00000020d5f47211 */ /* 0x080fe400078410ff */
[----:B------:R-:W-:Y:S02]  /*6e30*/  LEA R246, P3, R214, R32, 0x2 ;  /* 0x00000020d6f67211 */ /* 0x000fe400078610ff */
[----:B------:R-:W-:-:S02]  /*6e40*/  LEA.HI.X R241, R212, R30, R241, 0x2, P1 ;  /* 0x0000001ed4f17211 */ /* 0x000fc400008f14f1 */
[----:B------:R-:W-:Y:S02]  /*6e50*/  SHF.R.S32.HI R249, RZ, 0x1f, R216 ;  /* 0x0000001ffff97819 */ /* 0x000fe400000114d8 */
[----:B------:R-:W-:Y:S02]  /*6e60*/  LEA R250, P1, R216, R32, 0x2 ;  /* 0x00000020d8fa7211 */ /* 0x000fe400078210ff */
        /* <DEDUP_REMOVED lines=13> */
[----:B------:R-:W-:Y:S02]  /*6f40*/  SHF.R.S32.HI R27, RZ, 0x1f, R4 ;  /* 0x0000001fff1b7819 */ /* 0x000fe40000011404 */
[-C--:B------:R-:W-:Y:S02]  /*6f50*/  LEA.HI.X R251, R217, R30.reuse, R251, 0x2, P2 ;  /* 0x0000001ed9fb7211 */ /* 0x080fe400010f14fb */
[----:B------:R-:W-:-:S02]  /*6f60*/  LEA.HI.X R33, R218, R30, R33, 0x2, P3 ;  /* 0x0000001eda217211 */ /* 0x000fc400018f1421 */
[----:B------:R-:W-:Y:S02]  /*6f70*/  SHF.R.S32.HI R31, RZ, 0x1f, R219 ;  /* 0x0000001fff1f7819 */ /* 0x000fe400000114db */
[-C--:B------:R-:W-:Y:S02]  /*6f80*/  LEA R40, P0, R219, R32.reuse, 0x2 ;  /* 0x00000020db287211 */ /* 0x080fe400078010ff */
[----:B------:R-:W-:Y:S02]  /*6f90*/  SHF.R.S32.HI R25, RZ, 0x1f, R223 ;  /* 0x0000001fff197819 */ /* 0x000fe400000114df */
[----:B------:R-:W-:Y:S02]  /*6fa0*/  SHF.R.S32.HI R5, RZ, 0x1f, R224 ;  /* 0x0000001fff057819 */ /* 0x000fe400000114e0 */
[-C--:B------:R-:W-:Y:S02]  /*6fb0*/  LEA R36, P2, R223, R32.reuse, 0x2 ;  /* 0x00000020df247211 */ /* 0x080fe400078410ff */
[----:B------:R-:W-:-:S02]  /*6fc0*/  LEA R34, P3, R224, R32, 0x2 ;  /* 0x00000020e0227211 */ /* 0x000fc400078610ff */
[----:B------:R-:W-:Y:S02]  /*6fd0*/  LEA.HI.X R29, R221, R30, R29, 0x2, P1 ;  /* 0x0000001edd1d7211 */ /* 0x000fe400008f141d */
[----:B------:R-:W-:Y:S02]  /*6fe0*/  SHF.R.S32.HI R7, RZ, 0x1f, R226 ;  /* 0x0000001fff077819 */ /* 0x000fe400000114e2 */
[----:B------:R-:W-:Y:S02]  /*6ff0*/  LEA R35, P1, R226, R32, 0x2 ;  /* 0x00000020e2237211 */ /* 0x000fe400078210ff */
[----:B------:R-:W-:Y:S02]  /*7000*/  SHF.L.U64.HI R4, R4, 0x2, R27 ;  /* 0x0000000204047819 */ /* 0x000fe4000001021b */
[----:B------:R-:W-:Y:S02]  /*7010*/  R2UR UR16, R26 ;  /* 0x000000001a1072ca */ /* 0x000fe400000e0000 */
[----:B------:R-:W-:-:S02]  /*7020*/  LEA.HI.X R31, R219, R30, R31, 0x2, P0 ;  /* 0x0000001edb1f7211 */ /* 0x000fc400000f141f */
[-C--:B------:R-:W-:Y:S02]  /*7030*/  LEA.HI.X R25, R223, R30.reuse, R25, 0x2, P2 ;  /* 0x0000001edf197211 */ /* 0x080fe400010f1419 */
[----:B------:R-:W-:Y:S02]  /*7040*/  LEA.HI.X R26, R224, R30, R5, 0x2, P3 ;  /* 0x0000001ee01a7211 */ /* 0x000fe400018f1405 */
[----:B------:R-:W-:Y:S02]  /*7050*/  SHF.R.S32.HI R27, RZ, 0x1f, R225 ;  /* 0x0000001fff1b7819 */ /* 0x000fe400000114e1 */
[----:B------:R-:W-:Y:S02]  /*7060*/  LEA R37, P0, R225, R32, 0x2 ;  /* 0x00000020e1257211 */ /* 0x000fe400078010ff */
[----:B------:R-:W-:Y:S02]  /*7070*/  IADD3 R6, P4, R101, UR10, RZ ;  /* 0x0000000a65067c10 */ /* 0x000fe4000ff9e0ff */
[----:B------:R-:W-:-:S02]  /*7080*/  SHF.R.S32.HI R5, RZ, 0x1f, R228 ;  /* 0x0000001fff057819 */ /* 0x000fc400000114e4 */
[----:B------:R-:W-:Y:S02]  /*7090*/  LEA R32, P2, R228, R32, 0x2 ;  /* 0x00000020e4207211 */ /* 0x000fe400078410ff */
[-C--:B------:R-:W-:Y:S02]  /*70a0*/  LEA.HI.X R28, R226, R30.reuse, R7, 0x2, P1 ;  /* 0x0000001ee21c7211 */ /* 0x080fe400008f1407 */
[----:B------:R-:W-:Y:S02]  /*70b0*/  IADD3 R7, P3, R100, UR10, RZ ;  /* 0x0000000a64077c10 */ /* 0x000fe4000ff7e0ff */
[----:B------:R-:W-:Y:S02]  /*70c0*/  CS2R R100, SRZ ;  /* 0x0000000000647805 */ /* 0x000fe4000001ff00 */
[----:B------:R-:W-:Y:S02]  /*70d0*/  LEA.HI.X R27, R225, R30, R27, 0x2, P0 ;  /* 0x0000001ee11b7211 */ /* 0x000fe400000f141b */
[----:B------:R-:W-:-:S02]  /*70e0*/  IADD3.X R16, R16, UR11, RZ, P4, !PT ;  /* 0x0000000b10107c10 */ /* 0x000fc4000a7fe4ff */
[----:B------:R-:W-:Y:S02]  /*70f0*/  LEA.HI.X R30, R228, R30, R5, 0x2, P2 ;  /* 0x0000001ee41e7211 */ /* 0x000fe400010f1405 */
[----:B------:R-:W-:Y:S02]  /*7100*/  IADD3 R12, P4, R96, UR10, RZ ;  /* 0x0000000a600c7c10 */ /* 0x000fe4000ff9e0ff */
[----:B------:R-:W-:Y:S02]  /*7110*/  IADD3 R8, P2, R98, UR10, RZ ;  /* 0x0000000a62087c10 */ /* 0x000fe4000ff5e0ff */
[----:B------:R-:W-:Y:S02]  /*7120*/  IADD3.X R18, R91, UR11, RZ, P3, !PT ;  /* 0x0000000b5b127c10 */ /* 0x000fe40009ffe4ff */
[----:B------:R-:W-:Y:S02]  /*7130*/  IADD3 R5, P5, R95, UR10, RZ ;  /* 0x0000000a5f057c10 */ /* 0x000fe4000ffbe0ff */
[----:B------:R-:W-:-:S02]  /*7140*/  IADD3 R11, P3, R92, UR10, RZ ;  /* 0x0000000a5c0b7c10 */ /* 0x000fc4000ff7e0ff */
[----:B------:R-:W-:Y:S02]  /*7150*/  IADD3 R9, P6, R97, UR10, RZ ;  /* 0x0000000a61097c10 */ /* 0x000fe4000ffde0ff */
[----:B------:R-:W-:Y:S02]  /*7160*/  CS2R R96, SRZ ;  /* 0x0000000000607805 */ /* 0x000fe4000001ff00 */
[----:B------:R-:W-:Y:S02]  /*7170*/  IADD3.X R154, R83, UR11, RZ, P4, !PT ;  /* 0x0000000b539a7c10 */ /* 0x000fe4000a7fe4ff */
[----:B------:R-:W-:Y:S02]  /*7180*/  IADD3.X R20, R88, UR11, RZ, P2, !PT ;  /* 0x0000000b58147c10 */ /* 0x000fe400097fe4ff */
[----:B------:R-:W-:Y:S02]  /*7190*/  IADD3 R19, P4, R85, UR10, RZ ;  /* 0x0000000a55137c10 */ /* 0x000fe4000ff9e0ff */
[----:B------:R-:W-:-:S02]  /*71a0*/  IADD3.X R14, R94, UR11, RZ, P5, !PT ;  /* 0x0000000b5e0e7c10 */ /* 0x000fc4000affe4ff */
[----:B------:R-:W-:Y:S02]  /*71b0*/  CS2R R94, SRZ ;  /* 0x00000000005e7805 */ /* 0x000fe4000001ff00 */
[----:B------:R-:W-:Y:S02]  /*71c0*/  IADD3 R13, P2, R89, UR10, RZ ;  /* 0x0000000a590d7c10 */ /* 0x000fe4000ff5e0ff */
[----:B------:R-:W-:Y:S02]  /*71d0*/  CS2R R88, SRZ ;  /* 0x0000000000587805 */ /* 0x000fe4000001ff00 */
[----:B------:R-:W-:Y:S02]  /*71e0*/  IADD3.X R156, R80, UR11, RZ, P3, !PT ;  /* 0x0000000b509c7c10 */ /* 0x000fe40009ffe4ff */
[----:B------:R-:W-:Y:S02]  /*71f0*/  IADD3 R10, P5, R99, UR10, RZ ;  /* 0x0000000a630a7c10 */ /* 0x000fe4000ffbe0ff */
[----:B------:R-:W-:-:S02]  /*7200*/  CS2R R98, SRZ ;  /* 0x0000000000627805 */ /* 0x000fc4000001ff00 */
[----:B------:R-:W-:Y:S02]  /*7210*/  IADD3.X R22, R87, UR11, RZ, P6, !PT ;  /* 0x0000000b57167c10 */ /* 0x000fe4000b7fe4ff */
[----:B------:R-:W-:Y:S02]  /*7220*/  IADD3 R21, P3, R81, UR10, RZ ;  /* 0x0000000a51157c10 */ /* 0x000fe4000ff7e0ff */
[----:B------:R-:W-:Y:S02]  /*7230*/  CS2R R80, SRZ ;  /* 0x0000000000507805 */ /* 0x000fe4000001ff00 */
[----:B------:R-:W-:Y:S02]  /*7240*/  IADD3 R15, P6, R93, UR10, RZ ;  /* 0x0000000a5d0f7c10 */ /* 0x000fe4000ffde0ff */
[----:B------:R-:W-:Y:S02]  /*7250*/  CS2R R92, SRZ ;  /* 0x00000000005c7805 */ /* 0x000fe4000001ff00 */
[----:B------:R-:W-:-:S02]  /*7260*/  IADD3.X R164, R159, UR11, RZ, P4, !PT ;  /* 0x0000000b9fa47c10 */ /* 0x000fc4000a7fe4ff */
[----:B------:R-:W-:Y:S02]  /*7270*/  IADD3.X R158, R79, UR11, RZ, P2, !PT ;  /* 0x0000000b4f9e7c10 */ /* 0x000fe400097fe4ff */
[----:B------:R-:W-:Y:S02]  /*7280*/  IADD3 R157, P4, R76, UR10, RZ ;  /* 0x0000000a4c9d7c10 */ /* 0x000fe4000ff9e0ff */
[----:B------:R-:W-:Y:S02]  /*7290*/  IADD3.X R152, R84, UR11, RZ, P5, !PT ;  /* 0x0000000b54987c10 */ /* 0x000fe4000affe4ff */
[----:B------:R-:W-:Y:S02]  /*72a0*/  CS2R R84, SRZ ;  /* 0x0000000000547805 */ /* 0x000fe4000001ff00 */
[----:B------:R-:W-:Y:S02]  /*72b0*/  IADD3 R23, P2, R86, UR10, RZ ;  /* 0x0000000a56177c10 */ /* 0x000fe4000ff5e0ff */
[----:B------:R-:W-:-:S02]  /*72c0*/  CS2R R86, SRZ ;  /* 0x0000000000567805 */ /* 0x000fc4000001ff00 */
[----:B------:R-:W-:Y:S02]  /*72d0*/  IADD3.X R166, R166, UR11, RZ, P3, !PT ;  /* 0x0000000ba6a67c10 */ /* 0x000fe40009ffe4ff */
[----:B------:R-:W-:Y:S02]  /*72e0*/  IADD3 R17, P5, R90, UR10, RZ ;  /* 0x0000000a5a117c10 */ /* 0x000fe4000ffbe0ff */
[----:B------:R-:W-:Y:S02]  /*72f0*/  CS2R R90, SRZ ;  /* 0x00000000005a7805 */ /* 0x000fe4000001ff00 */
[----:B------:R-:W-:Y:S02]  /*7300*/  IADD3.X R160, R160, UR11, RZ, P6, !PT ;  /* 0x0000000ba0a07c10 */ /* 0x000fe4000b7fe4ff */
[----:B------:R-:W-:Y:S02]  /*7310*/  IADD3 R159, P3, R78, UR10, RZ ;  /* 0x0000000a4e9f7c10 */ /* 0x000fe4000ff7e0ff */
[----:B------:R-:W-:-:S02]  /*7320*/  CS2R R78, SRZ ;  /* 0x00000000004e7805 */ /* 0x000fc4000001ff00 */
[----:B------:R-:W-:Y:S02]  /*7330*/  IADD3 R153, P6, R82, UR10, RZ ;  /* 0x0000000a52997c10 */ /* 0x000fe4000ffde0ff */
[----:B------:R-:W-:Y:S02]  /*7340*/  CS2R R82, SRZ ;  /* 0x0000000000527805 */ /* 0x000fe4000001ff00 */
[----:B------:R-:W-:Y:S02]  /*7350*/  IADD3.X R174, R174, UR11, RZ, P4, !PT ;  /* 0x0000000baeae7c10 */ /* 0x000fe4000a7fe4ff */
[----:B------:R-:W-:Y:S02]  /*7360*/  IADD3.X R168, R75, UR11, RZ, P2, !PT ;  /* 0x0000000b4ba87c10 */ /* 0x000fe400097fe4ff */
[----:B------:R-:W-:Y:S02]  /*7370*/  IADD3 R167, P4, R167, UR10, RZ ;  /* 0x0000000aa7a77c10 */ /* 0x000fe4000ff9e0ff */
[----:B------:R-:W-:-:S02]  /*7380*/  IADD3.X R162, R162, UR11, RZ, P5, !PT ;  /* 0x0000000ba2a27c10 */ /* 0x000fc4000affe4ff */
[----:B------:R-:W-:Y:S02]  /*7390*/  IADD3 R161, P2, R161, UR10, RZ ;  /* 0x0000000aa1a17c10 */ /* 0x000fe4000ff5e0ff */
[----:B------:R-:W-:Y:S02]  /*73a0*/  IADD3.X R175, R175, UR11, RZ, P3, !PT ;  /* 0x0000000bafaf7c10 */ /* 0x000fe40009ffe4ff */
[----:B------:R-:W-:Y:S02]  /*73b0*/  IADD3 R155, P5, R77, UR10, RZ ;  /* 0x0000000a4d9b7c10 */ /* 0x000fe4000ffbe0ff */
[----:B------:R-:W-:Y:S02]  /*73c0*/  CS2R R76, SRZ ;  /* 0x00000000004c7805 */ /* 0x000fe4000001ff00 */
[----:B------:R-:W-:Y:S02]  /*73d0*/  IADD3.X R170, R170, UR11, RZ, P6, !PT ;  /* 0x0000000baaaa7c10 */ /* 0x000fe4000b7fe4ff */
[----:B------:R-:W-:-:S02]  /*73e0*/  IADD3 R169, P3, R74, UR10, RZ ;  /* 0x0000000a4aa97c10 */ /* 0x000fc4000ff7e0ff */
[----:B------:R-:W-:Y:S02]  /*73f0*/  CS2R R74, SRZ ;  /* 0x00000000004a7805 */ /* 0x000fe4000001ff00 */
[----:B------:R-:W-:Y:S02]  /*7400*/  IADD3 R163, P6, R163, UR10, RZ ;  /* 0x0000000aa3a37c10 */ /* 0x000fe4000ffde0ff */
[----:B------:R-:W-:Y:S02]  /*7410*/  IADD3.X R179, R179, UR11, RZ, P4, !PT ;  /* 0x0000000bb3b37c10 */ /* 0x000fe4000a7fe4ff */
[----:B------:R-:W-:Y:S02]  /*7420*/  IADD3.X R176, R176, UR11, RZ, P2, !PT ;  /* 0x0000000bb0b07c10 */ /* 0x000fe400097fe4ff */
[----:B------:R-:W-:Y:S02]  /*7430*/  IADD3 R194, P4, R72, UR10, RZ ;  /* 0x0000000a48c27c10 */ /* 0x000fe4000ff9e0ff */
[----:B------:R-:W-:-:S02]  /*7440*/  IADD3.X R172, R172, UR11, RZ, P5, !PT ;  /* 0x0000000bacac7c10 */ /* 0x000fc4000affe4ff */
[----:B------:R-:W-:Y:S02]  /*7450*/  IADD3 R171, P2, R171, UR10, RZ ;  /* 0x0000000aabab7c10 */ /* 0x000fe4000ff5e0ff */
[----:B------:R-:W-:Y:S02]  /*7460*/  IADD3.X R180, R180, UR11, RZ, P3, !PT ;  /* 0x0000000bb4b47c10 */ /* 0x000fe40009ffe4ff */
[----:B------:R-:W-:Y:S02]  /*7470*/  IADD3 R165, P5, R165, UR10, RZ ;  /* 0x0000000aa5a57c10 */ /* 0x000fe4000ffbe0ff */
[----:B------:R-:W-:Y:S02]  /*7480*/  IADD3.X R177, R177, UR11, RZ, P6, !PT ;  /* 0x0000000bb1b17c10 */ /* 0x000fe4000b7fe4ff */
[----:B------:R-:W-:Y:S02]  /*7490*/  IADD3 R196, P3, R70, UR10, RZ ;  /* 0x0000000a46c47c10 */ /* 0x000fe4000ff7e0ff */
[----:B------:R-:W-:-:S02]  /*74a0*/  IADD3 R173, P6, R173, UR10, RZ ;  /* 0x0000000aadad7c10 */ /* 0x000fc4000ffde0ff */
[----:B------:R-:W-:Y:S02]  /*74b0*/  IADD3.X R193, R64, UR11, RZ, P4, !PT ;  /* 0x0000000b40c17c10 */ /* 0x000fe4000a7fe4ff */
[----:B------:R-:W-:Y:S02]  /*74c0*/  IADD3.X R181, R181, UR11, RZ, P2, !PT ;  /* 0x0000000bb5b57c10 */ /* 0x000fe400097fe4ff */
[----:B------:R-:W-:Y:S02]  /*74d0*/  IADD3 R204, P4, R66, UR10, RZ ;  /* 0x0000000a42cc7c10 */ /* 0x000fe4000ff9e0ff */
[----:B------:R-:W-:Y:S02]  /*74e0*/  IADD3.X R178, R178, UR11, RZ, P5, !PT ;  /* 0x0000000bb2b27c10 */ /* 0x000fe4000affe4ff */
[----:B------:R-:W-:Y:S02]  /*74f0*/  IADD3 R198, P2, R68, UR10, RZ ;  /* 0x0000000a44c67c10 */ /* 0x000fe4000ff5e0ff */
[----:B------:R-:W-:Y:S01]  /*7500*/  IADD3.X R195, R188, UR11, RZ, P3, !PT ;  /* 0x0000000bbcc37c10 */ /* 0x000fe20009ffe4ff */
[----:B------:R-:W-:Y:S01]  /*7510*/  IMAD.MOV.U32 R188, RZ, RZ, R184 ;  /* 0x000000ffffbc7224 */ /* 0x000fe200078e00b8 */
[----:B------:R-:W-:-:S02]  /*7520*/  IADD3 R192, P5, R73, UR10, RZ ;  /* 0x0000000a49c07c10 */ /* 0x000fc4000ffbe0ff */
[----:B------:R-:W-:Y:S02]  /*7530*/  CS2R R72, SRZ ;  /* 0x0000000000487805 */ /* 0x000fe4000001ff00 */
[----:B------:R-:W-:Y:S02]  /*7540*/  IADD3.X R182, R182, UR11, RZ, P6, !PT ;  /* 0x0000000bb6b67c10 */ /* 0x000fe4000b7fe4ff */
[----:B------:R-:W-:Y:S02]  /*7550*/  IADD3 R206, P3, R62, UR10, RZ ;  /* 0x0000000a3ece7c10 */ /* 0x000fe4000ff7e0ff */
[----:B------:R-:W-:Y:S02]  /*7560*/  IADD3 R200, P6, R71, UR10, RZ ;  /* 0x0000000a47c87c10 */ /* 0x000fe4000ffde0ff */
[----:B------:R-:W-:Y:S02]  /*7570*/  CS2R R70, SRZ ;  /* 0x0000000000467805 */ /* 0x000fe4000001ff00 */
[----:B------:R-:W-:-:S02]  /*7580*/  IADD3.X R203, R56, UR11, RZ, P4, !PT ;  /* 0x0000000b38cb7c10 */ /* 0x000fc4000a7fe4ff */
[----:B------:R-:W-:Y:S02]  /*7590*/  IADD3.X R197, R61, UR11, RZ, P2, !PT ;  /* 0x0000000b3dc57c10 */ /* 0x000fe400097fe4ff */
[----:B------:R-:W-:Y:S02]  /*75a0*/  IADD3 R214, P4, R57, UR10, RZ ;  /* 0x0000000a39d67c10 */ /* 0x000fe4000ff9e0ff */
[----:B------:R-:W-:Y:S02]  /*75b0*/  CS2R R56, SRZ ;  /* 0x0000000000387805 */ /* 0x000fe4000001ff00 */
[----:B------:R-:W-:Y:S02]  /*75c0*/  IADD3.X R189, R65, UR11, RZ, P5, !PT ;  /* 0x0000000b41bd7c10 */ /* 0x000fe4000affe4ff */
[----:B------:R-:W-:Y:S02]  /*75d0*/  CS2R R64, SRZ ;  /* 0x0000000000407805 */ /* 0x000fe4000001ff00 */
[----:B------:R-:W-:-:S02]  /*75e0*/  IADD3 R208, P2, R67, UR10, RZ ;  /* 0x0000000a43d07c10 */ /* 0x000fc4000ff5e0ff */
[----:B------:R-:W-:Y:S02]  /*75f0*/  CS2R R66, SRZ ;  /* 0x0000000000427805 */ /* 0x000fe4000001ff00 */
[----:B------:R-:W-:Y:S02]  /*7600*/  IADD3.X R205, R55, UR11, RZ, P3, !PT ;  /* 0x0000000b37cd7c10 */ /* 0x000fe40009ffe4ff */
[----:B------:R-:W-:Y:S02]  /*7610*/  IADD3 R202, P5, R69, UR10, RZ ;  /* 0x0000000a45ca7c10 */ /* 0x000fe4000ffbe0ff */
[----:B------:R-:W-:Y:S02]  /*7620*/  CS2R R68, SRZ ;  /* 0x0000000000447805 */ /* 0x000fe4000001ff00 */
[----:B------:R-:W-:Y:S02]  /*7630*/  IADD3.X R199, R190, UR11, RZ, P6, !PT ;  /* 0x0000000bbec77c10 */ /* 0x000fe4000b7fe4ff */
[----:B------:R-:W-:-:S02]  /*7640*/  IADD3 R216, P3, R60, UR10, RZ ;  /* 0x0000000a3cd87c10 */ /* 0x000fc4000ff7e0ff */
[----:B------:R-:W-:Y:S02]  /*7650*/  CS2R R60, SRZ ;  /* 0x00000000003c7805 */ /* 0x000fe4000001ff00 */
[----:B------:R-:W-:Y:S02]  /*7660*/  IADD3 R210, P6, R63, UR10, RZ ;  /* 0x0000000a3fd27c10 */ /* 0x000fe4000ffde0ff */
[----:B------:R-:W-:Y:S02]  /*7670*/  CS2R R62, SRZ ;  /* 0x00000000003e7805 */ /* 0x000fe4000001ff00 */
[----:B------:R-:W-:Y:S02]  /*7680*/  IADD3.X R213, R49, UR11, RZ, P4, !PT ;  /* 0x0000000b31d57c10 */ /* 0x000fe4000a7fe4ff */
[----:B------:R-:W-:Y:S02]  /*7690*/  IADD3.X R207, R53, UR11, RZ, P2, !PT ;  /* 0x0000000b35cf7c10 */ /* 0x000fe400097fe4ff */
[----:B------:R-:W-:-:S02]  /*76a0*/  IADD3 R224, P4, R54, UR10, RZ ;  /* 0x0000000a36e07c10 */ /* 0x000fc4000ff9e0ff */
[----:B------:R-:W-:Y:S02]  /*76b0*/  CS2R R54, SRZ ;  /* 0x0000000000367805 */ /* 0x000fe4000001ff00 */
[----:B------:R-:W-:Y:S02]  /*76c0*/  IADD3.X R201, R191, UR11, RZ, P5, !PT ;  /* 0x0000000bbfc97c10 */ /* 0x000fe4000affe4ff */
[----:B------:R-:W-:Y:S02]  /*76d0*/  IADD3 R218, P2, R58, UR10, RZ ;  /* 0x0000000a3ada7c10 */ /* 0x000fe4000ff5e0ff */
[----:B------:R-:W-:Y:S02]  /*76e0*/  IADD3.X R215, R47, UR11, RZ, P3, !PT ;  /* 0x0000000b2fd77c10 */ /* 0x000fe40009ffe4ff */
[----:B------:R-:W-:Y:S02]  /*76f0*/  IADD3 R212, P5, R59, UR10, RZ ;  /* 0x0000000a3bd47c10 */ /* 0x000fe4000ffbe0ff */
[----:B------:R-:W-:-:S02]  /*7700*/  CS2R R58, SRZ ;  /* 0x00000000003a7805 */ /* 0x000fc4000001ff00 */
[----:B------:R-:W-:Y:S02]  /*7710*/  IADD3.X R209, R52, UR11, RZ, P6, !PT ;  /* 0x0000000b34d17c10 */ /* 0x000fe4000b7fe4ff */
[----:B------:R-:W-:Y:S02]  /*7720*/  CS2R R52, SRZ ;  /* 0x0000000000347805 */ /* 0x000fe4000001ff00 */
[----:B------:R-:W-:Y:S02]  /*7730*/  IADD3 R226, P3, R51, UR10, RZ ;  /* 0x0000000a33e27c10 */ /* 0x000fe4000ff7e0ff */
[----:B------:R-:W-:Y:S02]  /*7740*/  IADD3 R220, P6, R220, UR10, RZ ;  /* 0x0000000adcdc7c10 */ /* 0x000fe4000ffde0ff */
[----:B------:R-:W-:Y:S02]  /*7750*/  IADD3.X R223, R43, UR11, RZ, P4, !PT ;  /* 0x0000000b2bdf7c10 */ /* 0x000fe4000a7fe4ff */
[----:B------:R-:W-:-:S02]  /*7760*/  IADD3.X R217, R46, UR11, RZ, P2, !PT ;  /* 0x0000000b2ed97c10 */ /* 0x000fc400097fe4ff */
[----:B------:R-:W-:Y:S02]  /*7770*/  CS2R R46, SRZ ;  /* 0x00000000002e7805 */ /* 0x000fe4000001ff00 */
[----:B------:R-:W-:Y:S02]  /*7780*/  IADD3 R234, P4, R234, UR10, RZ ;  /* 0x0000000aeaea7c10 */ /* 0x000fe4000ff9e0ff */
[----:B------:R-:W-:Y:S02]  /*7790*/  IADD3.X R211, R50, UR11, RZ, P5, !PT ;  /* 0x0000000b32d37c10 */ /* 0x000fe4000affe4ff */
[----:B------:R-:W-:Y:S02]  /*77a0*/  CS2R R50, SRZ ;  /* 0x0000000000327805 */ /* 0x000fe4000001ff00 */
[----:B------:R-:W-:Y:S02]  /*77b0*/  IADD3 R228, P2, R48, UR10, RZ ;  /* 0x0000000a30e47c10 */ /* 0x000fe4000ff5e0ff */
[----:B------:R-:W-:-:S02]  /*77c0*/  CS2R R48, SRZ ;  /* 0x0000000000307805 */ /* 0x000fc4000001ff00 */
[----:B------:R-:W-:Y:S02]  /*77d0*/  IADD3.X R225, R42, UR11, RZ, P3, !PT ;  /* 0x0000000b2ae17c10 */ /* 0x000fe40009ffe4ff */
[----:B------:R-:W-:Y:S02]  /*77e0*/  CS2R R42, SRZ ;  /* 0x00000000002a7805 */ /* 0x000fe4000001ff00 */
[----:B------:R-:W-:Y:S02]  /*77f0*/  IADD3 R222, P5, R222, UR10, RZ ;  /* 0x0000000adede7c10 */ /* 0x000fe4000ffbe0ff */
[----:B------:R-:W-:Y:S02]  /*7800*/  IADD3.X R219, R45, UR11, RZ, P6, !PT ;  /* 0x0000000b2ddb7c10 */ /* 0x000fe4000b7fe4ff */
[----:B------:R-:W-:Y:S02]  /*7810*/  IADD3 R236, P3, R236, UR10, RZ ;  /* 0x0000000aecec7c10 */ /* 0x000fe4000ff7e0ff */
[----:B------:R-:W-:-:S02]  /*7820*/  IADD3 R230, P6, R230, UR10, RZ ;  /* 0x0000000ae6e67c10 */ /* 0x000fc4000ffde0ff */
[----:B------:R-:W-:Y:S02]  /*7830*/  IADD3.X R233, R233, UR11, RZ, P4, !PT ;  /* 0x0000000be9e97c10 */ /* 0x000fe4000a7fe4ff */
[----:B------:R-:W-:Y:S02]  /*7840*/  LEA R183, P1, R184, R238, 0x3 ;  /* 0x000000eeb8b77211 */ /* 0x000fe400078218ff */
[----:B------:R-:W-:Y:S02]  /*7850*/  IADD3.X R227, R227, UR11, RZ, P2, !PT ;  /* 0x0000000be3e37c10 */ /* 0x000fe400097fe4ff */
[----:B------:R-:W-:Y:S02]  /*7860*/  IADD3 R244, P4, R244, UR10, RZ ;  /* 0x0000000af4f47c10 */ /* 0x000fe4000ff9e0ff */
[----:B------:R-:W-:Y:S02]  /*7870*/  IADD3.X R221, R44, UR11, RZ, P5, !PT ;  /* 0x0000000b2cdd7c10 */ /* 0x000fe4000affe4ff */
[----:B------:R-:W-:-:S02]  /*7880*/  CS2R R44, SRZ ;  /* 0x00000000002c7805 */ /* 0x000fc4000001ff00 */
[----:B------:R-:W-:Y:S02]  /*7890*/  IADD3 R238, P2, R41, UR10, RZ ;  /* 0x0000000a29ee7c10 */ /* 0x000fe4000ff5e0ff */
[----:B------:R-:W-:Y:S02]  /*78a0*/  IADD3.X R235, R235, UR11, RZ, P3, !PT ;  /* 0x0000000bebeb7c10 */ /* 0x000fe40009ffe4ff */
[----:B------:R-:W-:Y:S02]  /*78b0*/  IADD3 R232, P5, R232, UR10, RZ ;  /* 0x0000000ae8e87c10 */ /* 0x000fe4000ffbe0ff */
[----:B------:R-:W-:Y:S02]  /*78c0*/  IADD3.X R229, R229, UR11, RZ, P6, !PT ;  /* 0x0000000be5e57c10 */ /* 0x000fe4000b7fe4ff */
[----:B------:R-:W-:Y:S02]  /*78d0*/  IADD3 R246, P3, R246, UR10, RZ ;  /* 0x0000000af6f67c10 */ /* 0x000fe4000ff7e0ff */
[----:B------:R-:W-:-:S02]  /*78e0*/  IADD3 R240, P6, R240, UR10, RZ ;  /* 0x0000000af0f07c10 */ /* 0x000fc4000ffde0ff */
[----:B------:R-:W-:Y:S02]  /*78f0*/  SHF.R.S32.HI R131, RZ, 0x1f, R184 ;  /* 0x0000001fff837819 */ /* 0x000fe400000114b8 */
[----:B------:R-:W-:Y:S02]  /*7900*/  IADD3.X R243, R243, UR11, RZ, P4, !PT ;  /* 0x0000000bf3f37c10 */ /* 0x000fe4000a7fe4ff */
[----:B------:R-:W-:Y:S02]  /*7910*/  IADD3.X R237, R237, UR11, RZ, P2, !PT ;  /* 0x0000000beded7c10 */ /* 0x000fe400097fe4ff */
[----:B------:R-:W-:Y:S02]  /*7920*/  IADD3 R184, P4, R38, UR10, RZ ;  /* 0x0000000a26b87c10 */ /* 0x000fe4000ff9e0ff */
[----:B------:R-:W-:Y:S02]  /*7930*/  IADD3.X R231, R231, UR11, RZ, P5, !PT ;  /* 0x0000000be7e77c10 */ /* 0x000fe4000affe4ff */
[----:B------:R-:W-:Y:S01]  /*7940*/  IADD3 R248, P2, R248, UR10, RZ ;  /* 0x0000000af8f87c10 */ /* 0x000fe2000ff5e0ff */
[----:B------:R1:W-:Y:S01]  /*7950*/  STL [R1+0x4], R184 ;  /* 0x000004b801007387 */ /* 0x0003e20000100800 */
[----:B------:R-:W-:-:S02]  /*7960*/  IADD3.X R245, R245, UR11, RZ, P3, !PT ;  /* 0x0000000bf5f57c10 */ /* 0x000fc40009ffe4ff */
[----:B------:R-:W-:Y:S02]  /*7970*/  IADD3 R242, P5, R242, UR10, RZ ;  /* 0x0000000af2f27c10 */ /* 0x000fe4000ffbe0ff */
[----:B------:R-:W-:Y:S02]  /*7980*/  IADD3.X R239, R239, UR11, RZ, P6, !PT ;  /* 0x0000000befef7c10 */ /* 0x000fe4000b7fe4ff */
[----:B------:R-:W-:Y:S02]  /*7990*/  IADD3 R190, P3, R40, UR10, RZ ;  /* 0x0000000a28be7c10 */ /* 0x000fe4000ff7e0ff */
[----:B------:R-:W-:Y:S02]  /*79a0*/  CS2R R40, SRZ ;  /* 0x0000000000287805 */ /* 0x000fe4000001ff00 */
[----:B------:R-:W-:Y:S02]  /*79b0*/  IADD3 R250, P6, R250, UR10, RZ ;  /* 0x0000000afafa7c10 */ /* 0x000fe4000ffde0ff */
[----:B------:R-:W-:Y:S01]  /*79c0*/  IADD3.X R247, R247, UR11, RZ, P2, !PT ;  /* 0x0000000bf7f77c10 */ /* 0x000fe200097fe4ff */
[----:B------:R2:W-:Y:S01]  /*79d0*/  STL [R1+0xc], R190 ;  /* 0x00000cbe01007387 */ /* 0x0005e20000100800 */
[----:B------:R-:W-:-:S02]  /*79e0*/  IADD3.X R241, R241, UR11, RZ, P5, !PT ;  /* 0x0000000bf1f17c10 */ /* 0x000fc4000affe4ff */
[----:B-1----:R-:W-:Y:S02]  /*79f0*/  IADD3 R184, P2, R39, UR10, RZ ;  /* 0x0000000a27b87c10 */ /* 0x002fe4000ff5e0ff */
[----:B------:R-:W-:Y:S02]  /*7a00*/  CS2R R38, SRZ ;  /* 0x0000000000267805 */ /* 0x000fe4000001ff00 */
[----:B------:R-:W-:Y:S02]  /*7a10*/  IADD3 R252, P5, R252, UR10, RZ ;  /* 0x0000000afcfc7c10 */ /* 0x000fe4000ffbe0ff */
[----:B------:R-:W-:Y:S01]  /*7a20*/  IADD3.X R249, R249, UR11, RZ, P6, !PT ;  /* 0x0000000bf9f97c10 */ /* 0x000fe2000b7fe4ff */
[----:B------:R1:W-:Y:S01]  /*7a30*/  STL [R1+0x14], R184 ;  /* 0x000014b801007387 */ /* 0x0003e20000100800 */
[----:B------:R-:W-:Y:S02]  /*7a40*/  IADD3.X R251, R251, UR11, RZ, P5, !PT ;  /* 0x0000000bfbfb7c10 */ /* 0x000fe4000affe4ff */
[----:B--2---:R-:W-:-:S02]  /*7a50*/  IADD3 R190, P6, R36, UR10, RZ ;  /* 0x0000000a24be7c10 */ /* 0x004fc4000ffde0ff */
[----:B------:R-:W-:Y:S02]  /*7a60*/  IADD3.X R191, R33, UR11, RZ, P4, !PT ;  /* 0x0000000b21bf7c10 */ /* 0x000fe4000a7fe4ff */
[----:B------:R-:W-:Y:S01]  /*7a70*/  LEA.HI.X R24, R188, R24, R131, 0x3, P1 ;  /* 0x00000018bc187211 */ /* 0x000fe200008f1c83 */
[----:B------:R2:W-:Y:S01]  /*7a80*/  STL [R1+0x1c], R190 ;  /* 0x00001cbe01007387 */ /* 0x0005e20000100800 */
[----:B------:R-:W-:Y:S02]  /*7a90*/  IADD3 R183, P0, R183, UR8, RZ ;  /* 0x00000008b7b77c10 */ /* 0x000fe4000ff1e0ff */
[----:B-1----:R-:W-:Y:S02]  /*7aa0*/  IADD3 R184, P5, R34, UR10, RZ ;  /* 0x0000000a22b87c10 */ /* 0x002fe4000ffbe0ff */
[C---:B------:R-:W-:Y:S01]  /*7ab0*/  SHF.L.U64.HI R185, R186.reuse, 0x2, R185 ;  /* 0x00000002bab97819 */ /* 0x040fe200000102b9 */
[----:B------:R-:W-:Y:S02]  /*7ac0*/  IMAD.SHL.U32 R186, R186, 0x4, RZ ;  /* 0x00000004baba7824 */ /* 0x000fe400078e00ff */
[----:B------:R1:W-:Y:S01]  /*7ad0*/  STL [R1+0x24], R184 ;  /* 0x000024b801007387 */ /* 0x0003e20000100800 */
[----:B--2---:R-:W-:-:S02]  /*7ae0*/  IADD3 R190, P4, R37, UR10, RZ ;  /* 0x0000000a25be7c10 */ /* 0x004fc4000ff9e0ff */
[----:B------:R-:W-:Y:S01]  /*7af0*/  CS2R R36, SRZ ;  /* 0x0000000000247805 */ /* 0x000fe2000001ff00 */
[----:B------:R2:W-:Y:S04]  /*7b00*/  STL [R1], R191 ;  /* 0x000000bf01007387 */ /* 0x0005e80000100800 */
[----:B------:R3:W-:Y:S01]  /*7b10*/  STL [R1+0x2c], R190 ;  /* 0x00002cbe01007387 */ /* 0x0007e20000100800 */
[----:B-1----:R-:W-:Y:S02]  /*7b20*/  IADD3.X R184, R31, UR11, RZ, P3, !PT ;  /* 0x0000000b1fb87c10 */ /* 0x002fe40009ffe4ff */
[----:B--2---:R-:W-:-:S03]  /*7b30*/  IADD3 R191, P3, R35, UR10, RZ ;  /* 0x0000000a23bf7c10 */ /* 0x004fc6000ff7e0ff */
[----:B------:R1:W-:Y:S01]  /*7b40*/  STL [R1+0x8], R184 ;  /* 0x000008b801007387 */ /* 0x0003e20000100800 */
[----:B------:R-:W-:Y:S02]  /*7b50*/  CS2R R34, SRZ ;  /* 0x0000000000227805 */ /* 0x000fe4000001ff00 */
[----:B---3--:R-:W-:Y:S01]  /*7b60*/  IADD3.X R190, R29, UR11, RZ, P2, !PT ;  /* 0x0000000b1dbe7c10 */ /* 0x008fe200097fe4ff */
[----:B------:R2:W-:Y:S04]  /*7b70*/  STL [R1+0x34], R191 ;  /* 0x000034bf01007387 */ /* 0x0005e80000100800 */
[----:B------:R3:W-:Y:S01]  /*7b80*/  STL [R1+0x10], R190 ;  /* 0x000010be01007387 */ /* 0x0007e20000100800 */
[----:B-1----:R-:W-:Y:S02]  /*7b90*/  IADD3 R184, P2, R32, UR10, RZ ;  /* 0x0000000a20b87c10 */ /* 0x002fe4000ff5e0ff */
[----:B------:R-:W-:-:S02]  /*7ba0*/  CS2R R32, SRZ ;  /* 0x0000000000207805 */ /* 0x000fc4000001ff00 */
[----:B--2---:R-:W-:Y:S01]  /*7bb0*/  IADD3.X R191, R25, UR11, RZ, P6, !PT ;  /* 0x0000000b19bf7c10 */ /* 0x004fe2000b7fe4ff */
[----:B------:R1:W-:Y:S01]  /*7bc0*/  STL [R1+0x3c], R184 ;  /* 0x00003cb801007387 */ /* 0x0003e20000100800 */
[----:B---3--:R-:W-:-:S03]  /*7bd0*/  IADD3.X R190, R26, UR11, RZ, P5, !PT ;  /* 0x0000000b1abe7c10 */ /* 0x008fc6000affe4ff */
[----:B------:R2:W-:Y:S04]  /*7be0*/  STL [R1+0x18], R191 ;  /* 0x000018bf01007387 */ /* 0x0005e80000100800 */
[----:B------:R3:W-:Y:S01]  /*7bf0*/  STL [R1+0x20], R190 ;  /* 0x000020be01007387 */ /* 0x0007e20000100800 */
[----:B-1----:R-:W-:Y:S02]  /*7c00*/  IADD3.X R184, R27, UR11, RZ, P4, !PT ;  /* 0x0000000b1bb87c10 */ /* 0x002fe4000a7fe4ff */
[----:B------:R-:W-:Y:S02]  /*7c10*/  CS2R R26, SRZ ;  /* 0x00000000001a7805 */ /* 0x000fe4000001ff00 */
[----:B--2---:R-:W-:Y:S01]  /*7c20*/  IADD3.X R191, R28, UR11, RZ, P3, !PT ;  /* 0x0000000b1cbf7c10 */ /* 0x004fe20009ffe4ff */
[----:B------:R1:W-:Y:S01]  /*7c30*/  STL [R1+0x28], R184 ;  /* 0x000028b801007387 */ /* 0x0003e20000100800 */
[----:B------:R-:W-:-:S02]  /*7c40*/  CS2R R28, SRZ ;  /* 0x00000000001c7805 */ /* 0x000fc4000001ff00 */
[----:B---3--:R-:W-:Y:S01]  /*7c50*/  IADD3.X R190, R30, UR11, RZ, P2, !PT ;  /* 0x0000000b1ebe7c10 */ /* 0x008fe200097fe4ff */
[----:B------:R-:W-:Y:S01]  /*7c60*/  STL [R1+0x30], R191 ;  /* 0x000030bf01007387 */ /* 0x000fe20000100800 */
[----:B------:R-:W-:-:S03]  /*7c70*/  CS2R R30, SRZ ;  /* 0x00000000001e7805 */ /* 0x000fc6000001ff00 */
[----:B------:R2:W-:Y:S01]  /*7c80*/  STL [R1+0x38], R190 ;  /* 0x000038be01007387 */ /* 0x0005e20000100800 */
[----:B-1----:R-:W-:Y:S02]  /*7c90*/  IADD3.X R184, R24, UR9, RZ, P0, !PT ;  /* 0x0000000918b87c10 */ /* 0x002fe400087fe4ff */
[----:B------:R-:W-:Y:S02]  /*7ca0*/  CS2R R24, SRZ ;  /* 0x0000000000187805 */ /* 0x000fe4000001ff00 */
[----:B--2---:R-:W-:Y:S02]  /*7cb0*/  SHF.L.U64.HI R190, R188, 0x2, R131 ;  /* 0x00000002bcbe7819 */ /* 0x004fe40000010283 */
[----:B------:R-:W-:Y:S02]  /*7cc0*/  SHF.R.S32.HI R188, RZ, 0x5, R130 ;  /* 0x00000005ffbc7819 */ /* 0x000fe40000011482 */
[----:B------:R-:W-:Y:S01]  /*7cd0*/  CS2R R130, SRZ ;  /* 0x0000000000827805 */ /* 0x000fe2000001ff00 */
[----:B------:R-:W-:Y:S04]  /*7ce0*/  STL [R1+0x68], R190 ;  /* 0x000068be01007387 */ /* 0x000fe80000100800 */
[----:B------:R1:W-:Y:S02]  /*7cf0*/  STL [R1+0x44], R188 ;  /* 0x000044bc01007387 */ /* 0x0003e40000100800 */
[----:B-1----:R-:W-:-:S05]  /*7d00*/  VIADD R188, R188, 0xfffffffe ;  /* 0xfffffffebcbc7836 */ /* 0x002fca0000000000 */
[----:B------:R1:W-:Y:S02]  /*7d10*/  STL [R1+0xa0], R188 ;  /* 0x0000a0bc01007387 */ /* 0x0003e40000100800 */
.L_x_1:
[----:B------:R-:W-:Y:S01]  /*7d20*/  UIADD3 UR13, UR13, 0x1, URZ ;  /* 0x000000010d0d7890 */ /* 0x000fe2000fffe03f */
[----:B------:R-:W-:-:S04]  /*7d30*/  DEPBAR.LE SB0, 0x2 ;  /* 0x000080800000791a */ /* 0x000fc80000000000 */
[----:B------:R-:W-:Y:S01]  /*7d40*/  BAR.SYNC.DEFER_BLOCKING 0x0 ;  /* 0x0000000000007b1d */ /* 0x000fe20000010000 */
[----:B------:R-:W-:-:S04]  /*7d50*/  UISETP.GT.AND UP0, UPT, UR13, 0x2, UPT ;  /* 0x000000020d00788c */ /* 0x000fc8000bf04270 */
[----:B------:R-:W-:Y:S02]  /*7d60*/  USEL UR13, UR13, URZ, !UP0 ;  /* 0x0000003f0d0d7287 */ /* 0x000fe4000c000000 */
[----:B------:R-:W-:Y:S01]  /*7d70*/  USHF.L.U32 UR6, UR16, 0x9, URZ ;  /* 0x0000000910067899 */ /* 0x000fe2000800063f */
[----:B-1----:R-:W2:Y:S01]  /*7d80*/  LDL R188, [R1+0xa0] ;  /* 0x0000a00001bc7983 */ /* 0x002ea20000100800 */
[----:B------:R-:W-:Y:S02]  /*7d90*/  ULEA UR5, UR13, UR7, 0xd ;  /* 0x000000070d057291 */ /* 0x000fe4000f8e683f */
[----:B------:R-:W-:Y:S01]  /*7da0*/  ULOP3.LUT UR8, UR6, 0x800, URZ, 0xc0, !UPT ;  /* 0x0000080006087892 */ /* 0x000fe2000f8ec03f */
[----:B------:R-:W3:Y:S01]  /*7db0*/  LDL R190, [R1+0x6c] ;  /* 0x00006c0001be7983 */ /* 0x000ee20000100800 */
[----:B------:R-:W-:Y:S02]  /*7dc0*/  ULEA UR6, UR13, UR7, 0x10 ;  /* 0x000000070d067291 */ /* 0x000fe4000f8e803f */
[----:B------:R-:W-:Y:S01]  /*7dd0*/  UIADD3 UR5, UR5, 0x30000, URZ ;  /* 0x0003000005057890 */ /* 0x000fe2000fffe03f */
[----:B------:R-:W1:Y:S01]  /*7de0*/  S2R R191, SR_TID.X ;  /* 0x0000000000bf7919 */ /* 0x000e620000002100 */
[----:B------:R-:W-:-:S02]  /*7df0*/  ULEA.HI UR6, UR6, UR8, URZ, 0x1c ;  /* 0x0000000806067291 */ /* 0x000fc4000f8fe03f */
[----:B------:R-:W-:Y:S01]  /*7e00*/  USHF.R.U32.HI UR5, URZ, 0x4, UR5 ;  /* 0x000000043f057899 */ /* 0x000fe20008011605 */
[----:B-----5:R1:W-:Y:S01]  /*7e10*/  STL [R1+0xc0], R0 ;  /* 0x0000c00001007387 */ /* 0x0203e20000100800 */
[----:B------:R-:W-:Y:S02]  /*7e20*/  ULOP3.LUT UR10, UR6, 0x3fff, URZ, 0xc0, !UPT ;  /* 0x00003fff060a7892 */ /* 0x000fe4000f8ec03f */
[----:B------:R-:W-:Y:S01]  /*7e30*/  USGXT.U32 UR8, UR5, 0xe ;  /* 0x0000000e0508789a */ /* 0x000fe20008000000 */
[----:B------:R-:W-:Y:S01]  /*7e40*/  WARPGROUP.ARRIVE ;  /* 0x00000000000079c5 */ /* 0x000fe20000000000 */
[----:B------:R-:W-:Y:S01]  /*7e50*/  UMOV UR11, 0x40000040 ;  /* 0x40000040000b7882 */ /* 0x000fe20000000000 */
[----:B------:R-:W-:Y:S01]  /*7e60*/  UMOV UR9, 0x40000040 ;  /* 0x4000004000097882 */ /* 0x000fe20000000000 */
[----:B------:R-:W-:Y:S01]  /*7e70*/  UMOV UR5, URZ ;  /* 0x0000003f00057c82 */ /* 0x000fe20008000000 */
[----:B------:R-:W-:Y:S01]  /*7e80*/  UMOV UR6, URZ ;  /* 0x0000003f00067c82 */ /* 0x000fe20008000000 */
[----:B------:R-:W-:-:S03]  /*7e90*/  UIADD3 UR12, UR12, 0x1, URZ ;  /* 0x000000010c0c7890 */ /* 0x000fc6000fffe03f */
[----:B------:R-:W-:Y:S01]  /*7ea0*/  HGMMA.64x256x8.F32.TF32 R24, gdesc[UR8], R24 ;  /* 0x07e00000081879f0 */ /* 0x000fe20008702818 */
[----:B------:R-:W-:Y:S02]  /*7eb0*/  UIADD3 UR10, UP1, UR10, 0x2, URZ ;  /* 0x000000020a0a7890 */ /* 0x000fe4000ff3e03f */
[----:B------:R-:W-:Y:S02]  /*7ec0*/  UIADD3 UR8, UP0, UR8, 0x2, URZ ;  /* 0x0000000208087890 */ /* 0x000fe4000ff1e03f */
[----:B------:R-:W-:Y:S02]  /*7ed0*/  UIADD3.X UR11, UR6, 0x40000040, URZ, UP1, !UPT ;  /* 0x40000040060b7890 */ /* 0x000fe40008ffe43f */
[----:B------:R-:W-:Y:S02]  /*7ee0*/  UIADD3.X UR9, UR5, 0x40000040, URZ, UP0, !UPT ;  /* 0x4000004005097890 */ /* 0x000fe400087fe43f */
[----:B------:R-:W-:Y:S02]  /*7ef0*/  UIADD3.64 UR22, UR10, 0x2, URZ ;  /* 0x000000020a167897 */ /* 0x000fe4000fffe03f */
[----:B------:R-:W-:-:S02]  /*7f00*/  UIADD3.64 UR20, UR8, 0x2, URZ ;  /* 0x0000000208147897 */ /* 0x000fc4000fffe03f */
[----:B------:R-:W-:Y:S01]  /*7f10*/  UISETP.GT.AND UP0, UPT, UR12, 0x2, UPT ;  /* 0x000000020c00788c */ /* 0x000fe2000bf04270 */
[----:B-1----:R-:W-:-:S04]  /*7f20*/  SHF.R.U32.HI R0, RZ, 0x6, R191 ;  /* 0x00000006ff007819 */ /* 0x002fc800000116bf */
[----:B------:R-:W-:-:S04]  /*7f30*/  SGXT.U32 R0, R0, 0x2 ;  /* 0x000000020000781a */ /* 0x000fc80000000000 */
[----:B------:R-:W-:-:S06]  /*7f40*/  ISETP.GE.AND P1, PT, R0, R187, PT ;  /* 0x000000bb0000720c */ /* 0x000fcc0003f26270 */
[----:B------:R-:W-:Y:S01]  /*7f50*/  HGMMA.64x256x8.F32.TF32 R24, gdesc[UR8], R24 ;  /* 0x07e00000081879f0 */ /* 0x000fe20008702818 */
[----:B------:R-:W-:Y:S02]  /*7f60*/  UIADD3.64 UR10, UR10, 0x4, URZ ;  /* 0x000000040a0a7897 */ /* 0x000fe4000fffe03f */
[----:B------:R-:W-:Y:S01]  /*7f70*/  UIADD3.64 UR8, UR8, 0x4, URZ ;  /* 0x0000000408087897 */ /* 0x000fe2000fffe03f */
[----:B--2---:R-:W-:Y:S02]  /*7f80*/  ISETP.LE.AND P0, PT, R188, UR4, PT ;  /* 0x00000004bc007c0c */ /* 0x004fe4000bf03270 */
[----:B------:R-:W-:-:S04]  /*7f90*/  SEL R188, RZ, 0x4, P1 ;  /* 0x00000004ffbc7807 */ /* 0x000fc80000800000 */
[----:B------:R-:W-:-:S04]  /*7fa0*/  SEL R188, R188, RZ, !P0 ;  /* 0x000000ffbcbc7207 */ /* 0x000fc80004000000 */
[----:B------:R-:W-:Y:S02]  /*7fb0*/  ISETP.NE.U32.AND P1, PT, R188, RZ, PT ;  /* 0x000000ffbc00720c */ /* 0x000fe40003f25070 */
[----:B------:R-:W2:-:S12]  /*7fc0*/  LDL R188, [R1+0x8c] ;  /* 0x00008c0001bc7983 */ /* 0x000e980000100800 */
[----:B------:R-:W-:-:S15]  /*7fd0*/  HGMMA.64x256x8.F32.TF32 R24, gdesc[UR20], R24 ;  /* 0x07e00000141879f0 */ /* 0x000fde0008702818 */
[----:B------:R-:W-:-:S13]  /*7fe0*/  NOP ;  /* 0x0000000000007918 */ /* 0x000fda0000000000 */
[----:B------:R-:W-:Y:S01]  /*7ff0*/  HGMMA.64x256x8.F32.TF32 R24, gdesc[UR8], R24, gsb0 ;  /* 0x07e00000081879f0 */ /* 0x000fe20008002818 */
[----:B------:R-:W-:Y:S01]  /*8000*/  USEL UR12, UR12, URZ, !UP0 ;  /* 0x0000003f0c0c7287 */ /* 0x000fe2000c000000 */
[----:B---3--:R-:W-:-:S03]  /*8010*/  IADD3 R190, P2, R190, R183, RZ ;  /* 0x000000b7bebe7210 */ /* 0x008fc60007f5e0ff */
[----:B------:R-:W-:Y:S01]  /*8020*/  ULEA UR5, UR12, UR7, 0xd ;  /* 0x000000070c057291 */ /* 0x000fe2000f8e683f */
[----:B------:R1:W-:Y:S01]  /*8030*/  STL [R1+0xc4], R2 ;  /* 0x0000c40201007387 */ /* 0x0003e20000100800 */
[----:B--2---:R-:W-:-:S04]  /*8040*/  IMAD.X R191, R184, 0x1, R188, P2 ;  /* 0x00000001b8bf7824 */ /* 0x004fc800010e06bc */
[----:B------:R-:W-:Y:S02]  /*8050*/  VIADD R188, R2, UR5 ;  /* 0x0000000502bc7c36 */ /* 0x000fe40008000000 */
[----:B-1----:R-:W2:Y:S01]  /*8060*/  LDL R2, [R1+0x84] ;  /* 0x0000840001027983 */ /* 0x002ea20000100800 */
[----:B------:R-:W-:Y:S02]  /*8070*/  WARPGROUP.DEPBAR.LE gsb0, 0x1 ;  /* 0x00008000000079c5 */ /* 0x000fe40000010100 */
[----:B------:R-:W-:Y:S06]  /*8080*/  BAR.SYNC.DEFER_BLOCKING 0x0 ;  /* 0x0000000000007b1d */ /* 0x000fec0000010000 */
[----:B------:R-:W-:Y:S01]  /*8090*/  @!PT LDS RZ, [RZ] ;  /* 0x00000000fffff984 */ /* 0x000fe20000000800 */
[----:B------:R-:W-:Y:S01]  /*80a0*/  @!PT LDS RZ, [RZ] ;  /* 0x00000000fffff984 */ /* 0x000fe20000000800 */
[----:B------:R-:W-:Y:S01]  /*80b0*/  @!PT LDS RZ, [RZ] ;  /* 0x00000000fffff984 */ /* 0x000fe20000000800 */
[----:B------:R1:W-:Y:S02]  /*80c0*/  LDGSTS.E [R188+0x30000], desc[UR14][R190.64], P1 ;  /* 0x30000000bebc7fae */ /* 0x0003e4000892184e */
[----:B-1----:R-:W1:Y:S02]  /*80d0*/  S2R R191, SR_TID.X ;  /* 0x0000000000bf7919 */ /* 0x002e640000002100 */
[----:B-1----:R-:W-:-:S04]  /*80e0*/  SHF.R.U32.HI R191, RZ, 0x6, R191 ;  /* 0x00000006ffbf7819 */ /* 0x002fc800000116bf */
[----:B------:R-:W-:-:S04]  /*80f0*/  SGXT.U32 R191, R191, 0x2 ;  /* 0x00000002bfbf781a */ /* 0x000fc80000000000 */
[----:B------:R-:W-:Y:S02]  /*8100*/  LOP3.LUT R190, R191, 0x4, RZ, 0xfc, !PT ;  /* 0x00000004bfbe7812 */ /* 0x000fe400078efcff */
[----:B------:R-:W3:Y:S02]  /*8110*/  LDL R191, [R1+0x64] ;  /* 0x0000640001bf7983 */ /* 0x000ee40000100800 */
[----:B------:R-:W-:-:S04]  /*8120*/  ISETP.GE.AND P1, PT, R190, R187, PT ;  /* 0x000000bbbe00720c */ /* 0x000fc80003f26270 */
[----:B------:R-:W-:-:S04]  /*8130*/  SEL R188, RZ, 0x4, P1 ;  /* 0x00000004ffbc7807 */ /* 0x000fc80000800000 */
[----:B------:R-:W-:-:S04]  /*8140*/  SEL R188, R188, RZ, !P0 ;  /* 0x000000ffbcbc7207 */ /* 0x000fc80004000000 */
[----:B------:R-:W-:Y:S02]  /*8150*/  ISETP.NE.U32.AND P1, PT, R188, RZ, PT ;  /* 0x000000ffbc00720c */ /* 0x000fe40003f25070 */
[----:B------:R-:W4:Y:S01]  /*8160*/  LDL R188, [R1+0xbc] ;  /* 0x0000bc0001bc7983 */ /* 0x000f220000100800 */
[----:B---3--:R-:W-:-:S03]  /*8170*/  IADD3 R190, P2, R191, R183, RZ ;  /* 0x000000b7bfbe7210 */ /* 0x008fc60007f5e0ff */
[----:B------:R-:W3:Y:S01]  /*8180*/  LDL R191, [R1+0x88] ;  /* 0x0000880001bf7983 */ /* 0x000ee20000100800 */
[----:B----4-:R-:W-:Y:S02]  /*8190*/  VIADD R188, R188, UR5 ;  /* 0x00000005bcbc7c36 */ /* 0x010fe40008000000 */
[----:B---3--:R-:W-:-:S05]  /*81a0*/  IMAD.X R191, R184, 0x1, R191, P2 ;  /* 0x00000001b8bf7824 */ /* 0x008fca00010e06bf */
        /* <DEDUP_REMOVED lines=11> */
[----:B---3--:R-:W-:-:S05]  /*8260*/  IADD3 R190, P2, R191, R183, RZ ;  /* 0x000000b7bfbe7210 */ /* 0x008fca0007f5e0ff */
[----:B--2---:R-:W-:Y:S02]  /*8270*/  IMAD.X R191, R184, 0x1, R2, P2 ;  /* 0x00000001b8bf7824 */ /* 0x004fe400010e0602 */
[----:B------:R-:W2:Y:S01]  /*8280*/  LDL R2, [R1+0x7c] ;  /* 0x00007c0001027983 */ /* 0x000ea20000100800 */
[----:B----4-:R-:W-:-:S05]  /*8290*/  VIADD R188, R188, UR5 ;  /* 0x00000005bcbc7c36 */ /* 0x010fca0008000000 */
        /* <DEDUP_REMOVED lines=57> */
[----:B----4-:R-:W-:Y:S02]  /*8630*/  IMAD.X R191, R184, 0x1, R188, P2 ;  /* 0x00000001b8bf7824 */ /* 0x010fe400010e06bc */
[----:B--2---:R-:W-:Y:S01]  /*8640*/  VIADD R188, R2, UR5 ;  /* 0x0000000502bc7c36 */ /* 0x004fe20008000000 */
[----:B------:R-:W-:Y:S02]  /*8650*/  LOP3.LUT R2, R0, 0x1c, RZ, 0xfc, !PT ;  /* 0x0000001c00027812 */ /* 0x000fe400078efcff */
[----:B------:R-:W2:Y:S04]  /*8660*/  LDL.LU R0, [R1+0x38] ;  /* 0x0000380001007983 */ /* 0x000ea80000300800 */
[----:B------:R1:W-:Y:S04]  /*8670*/  LDGSTS.E [R188+0x30000], desc[UR14][R190.64], P1 ;  /* 0x30000000bebc7fae */ /* 0x0003e8000892184e */
[----:B------:R-:W3:Y:S01]  /*8680*/  LDL R191, [R1+0x4c] ;  /* 0x00004c0001bf7983 */ /* 0x000ee20000100800 */
[----:B------:R-:W-:-:S03]  /*8690*/  ISETP.GE.AND P1, PT, R2, R187, PT ;  /* 0x000000bb0200720c */ /* 0x000fc60003f26270 */
[----:B------:R-:W4:Y:S01]  /*86a0*/  LDL.LU R2, [R1+0x30] ;  /* 0x0000300001027983 */ /* 0x000f220000300800 */
[----:B-1----:R-:W-:-:S04]  /*86b0*/  SEL R188, RZ, 0x4, P1 ;  /* 0x00000004ffbc7807 */ /* 0x002fc80000800000 */
[----:B------:R-:W-:-:S04]  /*86c0*/  SEL R188, R188, RZ, !P0 ;  /* 0x000000ffbcbc7207 */ /* 0x000fc80004000000 */
[----:B------:R-:W-:Y:S02]  /*86d0*/  ISETP.NE.U32.AND P1, PT, R188, RZ, PT ;  /* 0x000000ffbc00720c */ /* 0x000fe40003f25070 */
[----:B------:R-:W2:Y:S01]  /*86e0*/  LDL R188, [R1+0xa4] ;  /* 0x0000a40001bc7983 */ /* 0x000ea20000100800 */
[----:B---3--:R-:W-:-:S03]  /*86f0*/  IADD3 R190, P2, R191, R183, RZ ;  /* 0x000000b7bfbe7210 */ /* 0x008fc60007f5e0ff */
[----:B------:R-:W3:Y:S04]  /*8700*/  LDL R191, [R1+0x70] ;  /* 0x0000700001bf7983 */ /* 0x000ee80000100800 */
[----:B------:R1:W-:Y:S01]  /*8710*/  STL [R1+0xd8], R183 ;  /* 0x0000d8b701007387 */ /* 0x0003e20000100800 */
[----:B--2---:R-:W-:-:S03]  /*8720*/  VIADD R188, R188, UR5 ;  /* 0x00000005bcbc7c36 */ /* 0x004fc60008000000 */
[----:B-1----:R-:W2:Y:S04]  /*8730*/  LDL R183, [R1+0x48] ;  /* 0x0000480001b77983 */ /* 0x002ea80000100800 */
[----:B------:R1:W-:Y:S01]  /*8740*/  STL [R1+0xc8], R184 ;  /* 0x0000c8b801007387 */ /* 0x0003e20000100800 */
[----:B---3--:R-:W-:-:S05]  /*8750*/  IMAD.X R191, R184, 0x1, R191, P2 ;  /* 0x00000001b8bf7824 */ /* 0x008fca00010e06bf */
[----:B------:R3:W-:Y:S01]  /*8760*/  LDGSTS.E [R188+0x30000], desc[UR14][R190.64], P1 ;  /* 0x30000000bebc7fae */ /* 0x0007e2000892184e */
[----:B-1----:R-:W1:Y:S01]  /*8770*/  S2R R184, SR_TID.X ;  /* 0x0000000000b87919 */ /* 0x002e620000002100 */
[----:B------:R-:W-:Y:S02]  /*8780*/  ULEA UR5, UR12, UR7, 0x10 ;  /* 0x000000070c057291 */ /* 0x000fe4000f8e803f */
[----:B------:R-:W0:Y:S04]  /*8790*/  LDGDEPBAR ;  /* 0x00000000000079af */ /* 0x000e280000000000 */
[----:B------:R-:W4:Y:S01]  /*87a0*/  LDL R191, [R1+0x3c] ;  /* 0x00003c0001bf7983 */ /* 0x000f220000100800 */
[----:B-1----:R-:W-:-:S04]  /*87b0*/  LOP3.LUT R184, R184, 0x1f, RZ, 0xc0, !PT ;  /* 0x0000001fb8b87812 */ /* 0x002fc800078ec0ff */
[----:B------:R-:W-:Y:S02]  /*87c0*/  ISETP.GE.AND P1, PT, R184, R187, PT ;  /* 0x000000bbb800720c */ /* 0x000fe40003f26270 */
[----:B------:R-:W4:Y:S02]  /*87d0*/  LDL.LU R184, [R1+0x18] ;  /* 0x0000180001b87983 */ /* 0x000f240000300800 */
[----:B---3--:R-:W-:-:S04]  /*87e0*/  SEL R188, RZ, 0x4, P1 ;  /* 0x00000004ffbc7807 */ /* 0x008fc80000800000 */
[----:B------:R-:W-:-:S04]  /*87f0*/  SEL R188, R188, RZ, !P0 ;  /* 0x000000ffbcbc7207 */ /* 0x000fc80004000000 */
[----:B------:R-:W-:Y:S01]  /*8800*/  ISETP.NE.U32.AND P0, PT, R188, RZ, PT ;  /* 0x000000ffbc00720c */ /* 0x000fe20003f05070 */
[----:B--2---:R-:W-:Y:S01]  /*8810*/  VIADD R188, R183, UR5 ;  /* 0x00000005b7bc7c36 */ /* 0x004fe20008000000 */
[----:B------:R1:W-:Y:S01]  /*8820*/  STL [R1+0xcc], R0 ;  /* 0x0000cc0001007387 */ /* 0x0003e20000100800 */
[----:B----4-:R-:W-:-:S05]  /*8830*/  IADD3 R190, P1, R3, R191, RZ ;  /* 0x000000bf03be7210 */ /* 0x010fca0007f3e0ff */
[----:B------:R-:W-:Y:S02]  /*8840*/  IMAD.X R191, R0, 0x1, R4, P1 ;  /* 0x0000000100bf7824 */ /* 0x000fe400008e0604 */
[----:B-1----:R-:W2:Y:S04]  /*8850*/  LDL R0, [R1+0x28] ;  /* 0x0000280001007983 */ /* 0x002ea80000100800 */
[----:B------:R-:W3:Y:S04]  /*8860*/  LDL.LU R183, [R1+0x8] ;  /* 0x0000080001b77983 */ /* 0x000ee80000300800 */
[----:B------:R1:W-:Y:S04]  /*8870*/  LDGSTS.E [R188], desc[UR14][R190.64], P0 ;  /* 0x00000000bebc7fae */ /* 0x0003e8000812184e */
[----:B------:R-:W1:Y:S04]  /*8880*/  LDL R191, [R1+0x34] ;  /* 0x0000340001bf7983 */ /* 0x000e680000100800 */
[----:B------:R4:W-:Y:S01]  /*8890*/  STL [R1+0xd0], R2 ;  /* 0x0000d00201007387 */ /* 0x0009e20000100800 */
[----:B-1----:R-:W-:-:S05]  /*88a0*/  IADD3 R190, P1, R3, R191, RZ ;  /* 0x000000bf03be7210 */ /* 0x002fca0007f3e0ff */
[----:B------:R-:W-:Y:S02]  /*88b0*/  IMAD.X R191, R2, 0x1, R4, P1 ;  /* 0x0000000102bf7824 */ /* 0x000fe400008e0604 */
[----:B----4-:R-:W4:Y:S04]  /*88c0*/  LDL.LU R2, [R1+0x10] ;  /* 0x0000100001027983 */ /* 0x010f280000300800 */
[----:B------:R1:W-:Y:S04]  /*88d0*/  LDGSTS.E [R188+0x400], desc[UR14][R190.64], P0 ;  /* 0x00400000bebc7fae */ /* 0x0003e8000812184e */
[----:B------:R-:W1:Y:S02]  /*88e0*/  LDL R191, [R1+0x2c] ;  /* 0x00002c0001bf7983 */ /* 0x000e640000100800 */
[----:B-1----:R-:W-:-:S05]  /*88f0*/  IADD3 R190, P1, R3, R191, RZ ;  /* 0x000000bf03be7210 */ /* 0x002fca0007f3e0ff */
[----:B--2---:R-:W-:Y:S02]  /*8900*/  IMAD.X R191, R0, 0x1, R4, P1 ;  /* 0x0000000100bf7824 */ /* 0x004fe400008e0604 */
[----:B------:R-:W2:Y:S04]  /*8910*/  LDL.LU R0, [R1+0xc] ;  /* 0x00000c0001007983 */ /* 0x000ea80000300800 */
[----:B------:R1:W-:Y:S04]  /*8920*/  LDGSTS.E [R188+0x800], desc[UR14][R190.64], P0 ;  /* 0x00800000bebc7fae */ /* 0x0003e8000812184e */
[----:B------:R-:W1:Y:S02]  /*8930*/  LDL R191, [R1+0x24] ;  /* 0x0000240001bf7983 */ /* 0x000e640000100800 */
[----:B-1----:R-:W-:-:S02]  /*8940*/  IADD3 R190, P1, R3, R191, RZ ;  /* 0x000000bf03be7210 */ /* 0x002fc40007f3e0ff */
[----:B------:R-:W3:Y:S03]  /*8950*/  LDL R191, [R1+0x20] ;  /* 0x0000200001bf7983 */ /* 0x000ee60000100800 */
[----:B---3--:R-:W-:-:S05]  /*8960*/  IMAD.X R191, R191, 0x1, R4, P1 ;  /* 0x00000001bfbf7824 */ /* 0x008fca00008e0604 */
[----:B------:R1:W-:Y:S04]  /*8970*/  LDGSTS.E [R188+0xc00], desc[UR14][R190.64], P0 ;  /* 0x00c00000bebc7fae */ /* 0x0003e8000812184e */
[----:B------:R-:W1:Y:S04]  /*8980*/  LDL R191, [R1+0x1c] ;  /* 0x00001c0001bf7983 */ /* 0x000e680000100800 */
[----:B------:R3:W-:Y:S01]  /*8990*/  STL [R1+0xd4], R184 ;  /* 0x0000d4b801007387 */ /* 0x0007e20000100800 */
[----:B-1----:R-:W-:-:S05]  /*89a0*/  IADD3 R190, P1, R3, R191, RZ ;  /* 0x000000bf03be7210 */ /* 0x002fca0007f3e0ff */
[--C-:B------:R-:W-:Y:S02]  /*89b0*/  IMAD.X R191, R184, 0x1, R4.reuse, P1 ;  /* 0x00000001b8bf7824 */ /* 0x100fe400008e0604 */
[----:B---3--:R-:W3:Y:S04]  /*89c0*/  LDL R184, [R1+0x14] ;  /* 0x0000140001b87983 */ /* 0x008ee80000100800 */
[----:B------:R3:W-:Y:S02]  /*89d0*/  LDGSTS.E [R188+0x1000], desc[UR14][R190.64], P0 ;  /* 0x01000000bebc7fae */ /* 0x0007e4000812184e */
[C---:B---3--:R-:W-:Y:S02]  /*89e0*/  IADD3 R190, P1, R3.reuse, R184, RZ ;  /* 0x000000b803be7210 */ /* 0x048fe40007f3e0ff */
[----:B------:R-:W3:Y:S03]  /*89f0*/  LDL.LU R184, [R1+0x4] ;  /* 0x0000040001b87983 */ /* 0x000ee60000300800 */
[----:B----4-:R-:W-:Y:S01]  /*8a00*/  IMAD.X R191, R2, 0x1, R4, P1 ;  /* 0x0000000102bf7824 */ /* 0x010fe200008e0604 */
[----:B------:R1:W-:Y:S04]  /*8a10*/  STL [R1+0xdc], R2 ;  /* 0x0000dc0201007387 */ /* 0x0003e80000100800 */
[----:B------:R2:W-:Y:S04]  /*8a20*/  LDGSTS.E [R188+0x1400], desc[UR14][R190.64], P0 ;  /* 0x01400000bebc7fae */ /* 0x0005e8000812184e */
[----:B-1----:R-:W4:Y:S01]  /*8a30*/  LDL.LU R2, [R1+0x3c] ;  /* 0x00003c0001027983 */ /* 0x002f220000300800 */
[----:B--2---:R-:W-:-:S05]  /*8a40*/  IADD3 R190, P1, R3, R0, RZ ;  /* 0x0000000003be7210 */ /* 0x004fca0007f3e0ff */
[----:B------:R-:W-:-:S05]  /*8a50*/  IMAD.X R191, R183, 0x1, R4, P1 ;  /* 0x00000001b7bf7824 */ /* 0x000fca00008e0604 */
[----:B------:R3:W-:Y:S04]  /*8a60*/  LDGSTS.E [R188+0x1800], desc[UR14][R190.64], P0 ;  /* 0x01800000bebc7fae */ /* 0x0007e8000812184e */
[----:B----4-:R1:W-:Y:S04]  /*8a70*/  STL [R1+0xe0], R2 ;  /* 0x0000e00201007387 */ /* 0x0103e80000100800 */
[----:B-1----:R-:W2:Y:S04]  /*8a80*/  LDL.LU R2, [R1] ;  /* 0x0000000001027983 */ /* 0x002ea80000300800 */
[----:B------:R1:W-:Y:S04]  /*8a90*/  STL [R1+0xe4], R183 ;  /* 0x0000e4b701007387 */ /* 0x0003e80000100800 */
[----:B-1----:R-:W4:Y:S01]  /*8aa0*/  LDL.LU R183, [R1+0x34] ;  /* 0x0000340001b77983 */ /* 0x002f220000300800 */
[----:B---3--:R-:W-:-:S03]  /*8ab0*/  IADD3 R190, P1, R3, R184, RZ ;  /* 0x000000b803be7210 */ /* 0x008fc60007f3e0ff */
[----:B----4-:R1:W-:Y:S04]  /*8ac0*/  STL [R1+0xe8], R183 ;  /* 0x0000e8b701007387 */ /* 0x0103e80000100800 */
[----:B-1----:R-:W3:Y:S01]  /*8ad0*/  LDL.LU R183, [R1+0x2c] ;  /* 0x00002c0001b77983 */ /* 0x002ee20000300800 */
[----:B--2---:R-:W-:-:S05]  /*8ae0*/  IMAD.X R191, R2, 0x1, R4, P1 ;  /* 0x0000000102bf7824 */ /* 0x004fca00008e0604 */
[----:B------:R1:W-:Y:S02]  /*8af0*/  LDGSTS.E [R188+0x1c00], desc[UR14][R190.64], P0 ;  /* 0x01c00000bebc7fae */ /* 0x0003e4000812184e */
[----:B-1----:R-:W-:-:S05]  /*8b00*/  IADD3 R190, P1, R3, R252, RZ ;  /* 0x000000fc03be7210 */ /* 0x002fca0007f3e0ff */
[----:B------:R-:W-:-:S05]  /*8b10*/  IMAD.X R191, R251, 0x1, R4, P1 ;  /* 0x00000001fbbf7824 */ /* 0x000fca00008e0604 */
        /* <DEDUP_REMOVED lines=30> */
[----:B------:R1:W-:Y:S04]  /*8d00*/  LDGSTS.E [R188+0x4800], desc[UR14][R190.64], P0 ;  /* 0x04800000bebc7fae */ /* 0x0003e8000812184e */
[----:B---3--:R2:W-:Y:S04]  /*8d10*/  STL [R1+0xec], R183 ;  /* 0x0000ecb701007387 */ /* 0x0085e80000100800 */
[----:B--2---:R-:W2:Y:S01]  /*8d20*/  LDL.LU R183, [R1+0x24] ;  /* 0x0000240001b77983 */ /* 0x004ea20000300800 */
        /* <DEDUP_REMOVED lines=64> */
[----:B------:R-:W-:Y:S01]  /*9130*/  IMAD.X R191, R181, 0x1, R4, P1 ;  /* 0x00000001b5bf7824 */ /* 0x000fe200008e0604 */
[----:B--2---:R1:W-:Y:S04]  /*9140*/  STL [R1+0xf0], R183 ;  /* 0x0000f0b701007387 */ /* 0x0043e80000100800 */
[----:B------:R2:W-:Y:S04]  /*9150*/  LDGSTS.E [R188+0xa000], desc[UR14][R190.64], P0 ;  /* 0x0a000000bebc7fae */ /* 0x0005e8000812184e */
[----:B-1----:R-:W3:Y:S01]  /*9160*/  LDL.LU R183, [R1+0x14] ;  /* 0x0000140001b77983 */ /* 0x002ee20000300800 */
[----:B--2---:R-:W-:-:S05]  /*9170*/  IADD3 R190, P1, R3, R169, RZ ;  /* 0x000000a903be7210 */ /* 0x004fca0007f3e0ff */
        /* <DEDUP_REMOVED lines=64> */
[----:B------:R1:W-:Y:S01]  /*9580*/  LDGSTS.E [R188+0xf800], desc[UR14][R190.64], P0 ;  /* 0x0f800000bebc7fae */ /* 0x0003e2000812184e */
[-C--:B------:R-:W-:Y:S02]  /*9590*/  IADD3 R6, P6, R6, R186.reuse, RZ ;  /* 0x000000ba06067210 */ /* 0x080fe40007fde0ff */
[----:B-1----:R-:W-:Y:S02]  /*95a0*/  IADD3 R190, P1, R3, R5, RZ ;  /* 0x0000000503be7210 */ /* 0x002fe40007f3e0ff */
[----:B------:R-:W-:-:S03]  /*95b0*/  IADD3 R5, P5, R5, R186, RZ ;  /* 0x000000ba05057210 */ /* 0x000fc60007fbe0ff */
[C---:B------:R-:W-:Y:S02]  /*95c0*/  IMAD.X R191, R14.reuse, 0x1, R4, P1 ;  /* 0x000000010ebf7824 */ /* 0x040fe400008e0604 */
[----:B------:R-:W-:-:S03]  /*95d0*/  IMAD.X R14, R14, 0x1, R185, P5 ;  /* 0x000000010e0e7824 */ /* 0x000fc600028e06b9 */
[----:B------:R1:W-:Y:S01]  /*95e0*/  LDGSTS.E [R188+0xfc00], desc[UR14][R190.64], P0 ;  /* 0x0fc00000bebc7fae */ /* 0x0003e2000812184e */
[-C--:B------:R-:W-:Y:S01]  /*95f0*/  IADD3 R7, P0, R7, R186.reuse, RZ ;  /* 0x000000ba07077210 */ /* 0x080fe20007f1e0ff */
[--C-:B------:R-:W-:Y:S01]  /*9600*/  IMAD.X R16, R16, 0x1, R185.reuse, P6 ;  /* 0x0000000110107824 */ /* 0x100fe200030e06b9 */
[-C--:B------:R-:W-:Y:S01]  /*9610*/  IADD3 R11, P5, R11, R186.reuse, RZ ;  /* 0x000000ba0b0b7210 */ /* 0x080fe20007fbe0ff */
[----:B------:R-:W-:Y:S01]  /*9620*/  UIADD3 UR4, UR4, 0x1, URZ ;  /* 0x0000000104047890 */ /* 0x000fe2000fffe03f */
[-C--:B------:R-:W-:Y:S01]  /*9630*/  IADD3 R13, P6, R13, R186.reuse, RZ ;  /* 0x000000ba0d0d7210 */ /* 0x080fe20007fde0ff */
[--C-:B------:R-:W-:Y:S01]  /*9640*/  IMAD.X R18, R18, 0x1, R185.reuse, P0 ;  /* 0x0000000112127824 */ /* 0x100fe200000e06b9 */
        /* <DEDUP_REMOVED lines=40> */
[----:B------:R-:W1:Y:S01]  /*98d0*/  LDL.LU R188, [R1+0x1c] ;  /* 0x00001c0001bc7983 */ /* 0x000e620000300800 */
[-C--:B------:R-:W-:Y:S01]  /*98e0*/  IADD3 R0, P6, R0, R186.reuse, RZ ;  /* 0x000000ba00007210 */ /* 0x080fe20007fde0ff */
[----:B------:R-:W-:Y:S01]  /*98f0*/  IMAD.X R243, R243, 0x1, R185, P0 ;  /* 0x00000001f3f37824 */ /* 0x000fe200000e06b9 */
[-C--:B---3--:R-:W-:Y:S01]  /*9900*/  IADD3 R183, P0, R183, R186.reuse, RZ ;  /* 0x000000bab7b77210 */ /* 0x088fe20007f1e0ff */
[----:B------:R-:W2:Y:S04]  /*9910*/  LDL.LU R190, [R1+0x20] ;  /* 0x0000200001be7983 */ /* 0x000ea80000300800 */
[----:B------:R-:W3:Y:S04]  /*9920*/  LDL.LU R191, [R1+0x28] ;  /* 0x0000280001bf7983 */ /* 0x000ee80000300800 */
[----:B------:R4:W-:Y:S01]  /*9930*/  STL [R1+0x4], R184 ;  /* 0x000004b801007387 */ /* 0x0009e20000100800 */
[----:B------:R-:W-:-:S02]  /*9940*/  IADD3 R8, P1, R8, R186, RZ ;  /* 0x000000ba08087210 */ /* 0x000fc40007f3e0ff */
[-C--:B------:R-:W-:Y:S01]  /*9950*/  IADD3 R9, P2, R9, R186.reuse, RZ ;  /* 0x000000ba09097210 */ /* 0x080fe20007f5e0ff */
[----:B------:R-:W0:Y:S04]  /*9960*/  LDGDEPBAR ;  /* 0x00000000000079af */ /* 0x000e280000000000 */
[----:B----4-:R-:W4:Y:S04]  /*9970*/  LDL R184, [R1+0x40] ;  /* 0x0000400001b87983 */ /* 0x010f280000100800 */
[----:B------:R1:W-:Y:S04]  /*9980*/  STL [R1+0xc], R0 ;  /* 0x00000c0001007387 */ /* 0x0003e80000100800 */
[----:B-1----:R-:W2:Y:S04]  /*9990*/  LDL R0, [R1+0x44] ;  /* 0x0000440001007983 */ /* 0x002ea80000100800 */
[----:B------:R1:W-:Y:S04]  /*99a0*/  STL [R1+0x14], R183 ;  /* 0x000014b701007387 */ /* 0x0003e80000100800 */
[----:B-1----:R-:W3:Y:S01]  /*99b0*/  LDL.LU R183, [R1+0xf0] ;  /* 0x0000f00001b77983 */ /* 0x002ee20000300800 */
[--C-:B------:R-:W-:Y:S01]  /*99c0*/  IMAD.X R20, R20, 0x1, R185.reuse, P1 ;  /* 0x0000000114147824 */ /* 0x100fe200008e06b9 */
[-C--:B------:R-:W-:Y:S01]  /*99d0*/  IADD3 R17, P1, R17, R186.reuse, RZ ;  /* 0x000000ba11117210 */ /* 0x080fe20007f3e0ff */
[----:B------:R-:W-:Y:S01]  /*99e0*/  IMAD.X R22, R22, 0x1, R185, P2 ;  /* 0x0000000116167824 */ /* 0x000fe200010e06b9 */
[----:B------:R-:W-:-:S03]  /*99f0*/  IADD3 R19, P2, R19, R186, RZ ;  /* 0x000000ba13137210 */ /* 0x000fc60007f5e0ff */
        /* <DEDUP_REMOVED lines=24> */
[--C-:B------:R-:W-:Y:S02]  /*9b80*/  IMAD.X R245, R245, 0x1, R185.reuse, P1 ;  /* 0x00000001f5f57824 */ /* 0x100fe400008e06b9 */
[----:B------:R-:W-:Y:S01]  /*9b90*/  IMAD.X R247, R247, 0x1, R185, P2 ;  /* 0x00000001f7f77824 */ /* 0x000fe200010e06b9 */
[----:B------:R-:W-:-:S05]  /*9ba0*/  IADD3 R188, P1, R188, R186, RZ ;  /* 0x000000babcbc7210 */ /* 0x000fca0007f3e0ff */
[----:B------:R1:W-:Y:S04]  /*9bb0*/  STL [R1+0x1c], R188 ;  /* 0x00001cbc01007387 */ /* 0x0003e80000100800 */
[----:B-1----:R-:W4:Y:S01]  /*9bc0*/  LDL R188, [R1+0x68] ;  /* 0x0000680001bc7983 */ /* 0x002f220000100800 */
[----:B---3--:R-:W-:-:S05]  /*9bd0*/  IADD3 R183, P2, R183, R186, RZ ;  /* 0x000000bab7b77210 */ /* 0x008fca0007f5e0ff */
[----:B------:R1:W-:Y:S04]  /*9be0*/  STL [R1+0x24], R183 ;  /* 0x000024b701007387 */ /* 0x0003e80000100800 */
[----:B-1----:R-:W3:Y:S01]  /*9bf0*/  LDL.LU R183, [R1+0xec] ;  /* 0x0000ec0001b77983 */ /* 0x002ee20000300800 */
[----:B------:R-:W-:-:S05]  /*9c00*/  IADD3 R10, P3, R10, R186, RZ ;  /* 0x000000ba0a0a7210 */ /* 0x000fca0007f7e0ff */
[----:B------:R-:W-:Y:S01]  /*9c10*/  IMAD.X R152, R152, 0x1, R185, P3 ;  /* 0x0000000198987824 */ /* 0x000fe200018e06b9 */
        /* <DEDUP_REMOVED lines=30> */
[--C-:B------:R-:W-:Y:S01]  /*9e00*/  IMAD.X R237, R237, 0x1, R185.reuse, P4 ;  /* 0x00000001eded7824 */ /* 0x100fe200020e06b9 */
[----:B------:R-:W-:Y:S01]  /*9e10*/  IADD3 R252, P4, R252, R186, RZ ;  /* 0x000000bafcfc7210 */ /* 0x000fe20007f9e0ff */
[----:B------:R-:W-:-:S04]  /*9e20*/  IMAD.X R2, R2, 0x1, R185, P5 ;  /* 0x0000000102027824 */ /* 0x000fc800028e06b9 */
[----:B------:R-:W-:Y:S01]  /*9e30*/  IMAD.X R251, R251, 0x1, R185, P4 ;  /* 0x00000001fbfb7824 */ /* 0x000fe200020e06b9 */
[----:B---3--:R-:W-:-:S05]  /*9e40*/  IADD3 R183, P4, R183, R186, RZ ;  /* 0x000000bab7b77210 */ /* 0x008fca0007f9e0ff */
[----:B------:R1:W-:Y:S04]  /*9e50*/  STL [R1+0x34], R183 ;  /* 0x000034b701007387 */ /* 0x0003e80000100800 */
[----:B-1----:R-:W3:Y:S04]  /*9e60*/  LDL.LU R183, [R1+0xe4] ;  /* 0x0000e40001b77983 */ /* 0x002ee80000300800 */
[----:B------:R1:W-:Y:S04]  /*9e70*/  STL [R1], R2 ;  /* 0x0000000201007387 */ /* 0x0003e80000100800 */
[----:B-1----:R-:W2:Y:S01]  /*9e80*/  LDL.LU R2, [R1+0xe0] ;  /* 0x0000e00001027983 */ /* 0x002ea20000300800 */
[----:B---3--:R-:W-:Y:S01]  /*9e90*/  IMAD.X R183, R183, 0x1, R185, P6 ;  /* 0x00000001b7b77824 */ /* 0x008fe200030e06b9 */
[----:B--2---:R-:W-:-:S05]  /*9ea0*/  IADD3 R2, P5, R2, R186, RZ ;  /* 0x000000ba02027210 */ /* 0x004fca0007fbe0ff */
[----:B------:R1:W-:Y:S04]  /*9eb0*/  STL [R1+0x3c], R2 ;  /* 0x00003c0201007387 */ /* 0x0003e80000100800 */
[----:B-1----:R-:W2:Y:S04]  /*9ec0*/  LDL.LU R2, [R1+0xdc] ;  /* 0x0000dc0001027983 */ /* 0x002ea80000300800 */
[----:B------:R1:W-:Y:S04]  /*9ed0*/  STL [R1+0x8], R183 ;  /* 0x000008b701007387 */ /* 0x0003e80000100800 */
[----:B-1----:R-:W4:Y:S01]  /*9ee0*/  LDL.LU R183, [R1+0xd8] ;  /* 0x0000d80001b77983 */ /* 0x002f220000300800 */
[----:B--2---:R-:W-:Y:S01]  /*9ef0*/  IMAD.X R2, R2, 0x1, R185, P0 ;  /* 0x0000000102027824 */ /* 0x004fe200000e06b9 */
[----:B------:R-:W-:-:S02]  /*9f00*/  ISETP.NE.U32.AND P0, PT, R0, UR4, PT ;  /* 0x0000000400007c0c */ /* 0x000fc4000bf05070 */
[----:B----4-:R-:W-:Y:S02]  /*9f10*/  LEA R183, P6, R184, R183, 0x2 ;  /* 0x000000b7b8b77211 */ /* 0x010fe400078c10ff */
[----:B------:R-:W2:Y:S04]  /*9f20*/  LDL.LU R184, [R1+0xd4] ;  /* 0x0000d40001b87983 */ /* 0x000ea80000300800 */
[----:B------:R1:W-:Y:S04]  /*9f30*/  STL [R1+0x10], R2 ;  /* 0x0000100201007387 */ /* 0x0003e80000100800 */
[----:B-1----:R-:W3:Y:S04]  /*9f40*/  LDL.LU R2, [R1+0xd0] ;  /* 0x0000d00001027983 */ /* 0x002ee80000300800 */
[----:B------:R-:W4:Y:S01]  /*9f50*/  LDL.LU R0, [R1+0xcc] ;  /* 0x0000cc0001007983 */ /* 0x000f220000300800 */
[----:B------:R-:W-:-:S02]  /*9f60*/  IMAD.X R190, R190, 0x1, R185, P2 ;  /* 0x00000001bebe7824 */ /* 0x000fc400010e06b9 */
[--C-:B------:R-:W-:Y:S02]  /*9f70*/  IMAD.X R191, R191, 0x1, R185.reuse, P3 ;  /* 0x00000001bfbf7824 */ /* 0x100fe400018e06b9 */
[----:B--2---:R-:W-:-:S05]  /*9f80*/  IMAD.X R184, R184, 0x1, R185, P1 ;  /* 0x00000001b8b87824 */ /* 0x004fca00008e06b9 */
[----:B------:R1:W-:Y:S01]  /*9f90*/  STL [R1+0x18], R184 ;  /* 0x000018b801007387 */ /* 0x0003e20000100800 */
[----:B---3--:R-:W-:-:S03]  /*9fa0*/  IMAD.X R2, R2, 0x1, R185, P4 ;  /* 0x0000000102027824 */ /* 0x008fc600020e06b9 */
[----:B-1----:R-:W2:Y:S01]  /*9fb0*/  LDL.LU R184, [R1+0xc8] ;  /* 0x0000c80001b87983 */ /* 0x002ea20000300800 */
[----:B----4-:R-:W-:-:S03]  /*9fc0*/  IMAD.X R0, R0, 0x1, R185, P5 ;  /* 0x0000000100007824 */ /* 0x010fc600028e06b9 */
[----:B------:R1:W-:Y:S04]  /*9fd0*/  STL [R1+0x30], R2 ;  /* 0x0000300201007387 */ /* 0x0003e80000100800 */
[----:B------:R-:W-:Y:S04]  /*9fe0*/  STL [R1+0x20], R190 ;  /* 0x000020be01007387 */ /* 0x000fe80000100800 */
[----:B-1----:R3:W5:Y:S04]  /*9ff0*/  LDL.LU R2, [R1+0xc4] ;  /* 0x0000c40001027983 */ /* 0x0027680000300800 */
[----:B------:R-:W-:Y:S04]  /*a000*/  STL [R1+0x28], R191 ;  /* 0x000028bf01007387 */ /* 0x000fe80000100800 */
[----:B------:R1:W-:Y:S04]  /*a010*/  STL [R1+0x38], R0 ;  /* 0x0000380001007387 */ /* 0x0003e80000100800 */
[----:B-1----:R3:W5:Y:S01]  /*a020*/  LDL.LU R0, [R1+0xc0] ;  /* 0x0000c00001007983 */ /* 0x0027620000300800 */
[----:B------:R-:W-:-:S02]  /*a030*/  VIADD R187, R187, 0xffffffe0 ;  /* 0xffffffe0bbbb7836 */ /* 0x000fc40000000000 */
[----:B--2---:R-:W-:Y:S01]  /*a040*/  IMAD.X R184, R184, 0x1, R188, P6 ;  /* 0x00000001b8b87824 */ /* 0x004fe200030e06bc */
[----:B---3--:R-:W-:Y:S06]  /*a050*/  @P0 BRA `(.L_x_1) ;  /* 0xffffffdc00300947 */ /* 0x008fec000383ffff */
.L_x_0:
[----:B------:R-:W1:Y:S01]  /*a060*/  S2R R186, SR_TID.X ;  /* 0x0000000000ba7919 */ /* 0x000e620000002100 */
[----:B------:R-:W-:Y:S02]  /*a070*/  WARPGROUP.DEPBAR.LE gsb0, 0x0 ;  /* 0x00008000000079c5 */ /* 0x000fe40000010000 */
[----:B------:R-:W-:-:S04]  /*a080*/  DEPBAR.LE SB0, 0x0 ;  /* 0x000080000000791a */ /* 0x000fc80000000000 */
[----:B------:R-:W-:Y:S01]  /*a090*/  IMAD.MOV.U32 R11, RZ, RZ, R36 ;  /* 0x000000ffff0b7224 */ /* 0x000fe200078e0024 */
[----:B------:R-:W2:Y:S01]  /*a0a0*/  LDL.LU R191, [R1+0x98] ;  /* 0x0000980001bf7983 */ /* 0x000ea20000300800 */
[----:B------:R-:W-:Y:S01]  /*a0b0*/  IMAD.MOV.U32 R19, RZ, RZ, R37 ;  /* 0x000000ffff137224 */ /* 0x000fe200078e0025 */
[----:B------:R-:W-:Y:S01]  /*a0c0*/  ULDC.64 UR8, c[0x0][0x220] ;  /* 0x0000880000087ab9 */ /* 0x000fe20000000a00 */
[----:B------:R-:W-:Y:S01]  /*a0d0*/  IMAD.MOV.U32 R23, RZ, RZ, R38 ;  /* 0x000000ffff177224 */ /* 0x000fe200078e0026 */
[----:B------:R-:W3:Y:S01]  /*a0e0*/  LDL.LU R190, [R1+0x9c] ;  /* 0x00009c0001be7983 */ /* 0x000ee20000300800 */
[C---:B-1----:R-:W-:Y:S01]  /*a0f0*/  LOP3.LUT R6, R186.reuse, 0x80, RZ, 0xc0, !PT ;  /* 0x00000080ba067812 */ /* 0x042fe200078ec0ff */
[C---:B-----5:R-:W-:Y:S02]  /*a100*/  IMAD.SHL.U32 R2, R186.reuse, 0x200, RZ ;  /* 0x00000200ba027824 */ /* 0x060fe400078e00ff */
[----:B------:R-:W2:Y:S01]  /*a110*/  LDL.LU R188, [R1+0x90] ;  /* 0x0000900001bc7983 */ /* 0x000ea20000300800 */
[----:B------:R-:W-:Y:S01]  /*a120*/  IMAD.SHL.U32 R4, R186, 0x8, RZ ;  /* 0x00000008ba047824 */ /* 0x000fe200078e00ff */
[----:B------:R-:W-:Y:S01]  /*a130*/  R2UR UR4, R6 ;  /* 0x00000000060472ca */ /* 0x000fe200000e0000 */
[----:B------:R-:W-:Y:S01]  /*a140*/  IMAD.SHL.U32 R3, R186, 0x20, RZ ;  /* 0x00000020ba037824 */ /* 0x000fe200078e00ff */
[----:B------:R-:W-:Y:S01]  /*a150*/  LOP3.LUT R2, R2, 0x3000, RZ, 0xc0, !PT ;  /* 0x0000300002027812 */ /* 0x000fe200078ec0ff */
[----:B------:R-:W-:Y:S01]  /*a160*/  IMAD.SHL.U32 R7, R186, 0x4, RZ ;  /* 0x00000004ba077824 */ /* 0x000fe200078e00ff */
[----:B------:R-:W-:Y:S01]  /*a170*/  LOP3.LUT R4, R4, 0x300, RZ, 0xc0, !PT ;  /* 0x0000030004047812 */ /* 0x000fe200078ec0ff */
[----:B------:R-:W-:Y:S01]  /*a180*/  IMAD.MOV.U32 R8, RZ, RZ, R24 ;  /* 0x000000ffff087224 */ /* 0x000fe200078e0018 */
[----:B------:R-:W-:Y:S01]  /*a190*/  LOP3.LUT R2, R2, 0x60, R3, 0xf8, !PT ;  /* 0x0000006002027812 */ /* 0x000fe200078ef803 */
[----:B------:R-:W-:Y:S01]  /*a1a0*/  IMAD.MOV.U32 R9, RZ, RZ, R28 ;  /* 0x000000ffff097224 */ /* 0x000fe200078e001c */
[----:B------:R-:W-:Y:S01]  /*a1b0*/  LOP3.LUT R3, R4, 0x70, R7, 0xf8, !PT ;  /* 0x0000007004037812 */ /* 0x000fe200078ef807 */
[----:B------:R-:W-:Y:S01]  /*a1c0*/  IMAD.MOV.U32 R10, RZ, RZ, R32 ;  /* 0x000000ffff0a7224 */ /* 0x000fe200078e0020 */
[----:B------:R-:W-:Y:S01]  /*a1d0*/  SHF.R.U32.HI R251, RZ, 0x6, R186 ;  /* 0x00000006fffb7819 */ /* 0x000fe200000116ba */
[----:B------:R-:W-:Y:S01]  /*a1e0*/  IMAD.MOV.U32 R16, RZ, RZ, R25 ;  /* 0x000000ffff107224 */ /* 0x000fe200078e0019 */
[----:B------:R-:W-:Y:S01]  /*a1f0*/  LOP3.LUT R14, R2, R3, RZ, 0x3c, !PT ;  /* 0x00000003020e7212 */ /* 0x000fe200078e3cff */
[----:B------:R-:W-:Y:S01]  /*a200*/  ULEA UR5, UR4, UR7, 0x4 ;  /* 0x0000000704057291 */ /* 0x000fe2000f8e203f */
[----:B------:R-:W-:Y:S01]  /*a210*/  BAR.SYNC.DEFER_BLOCKING 0x0 ;  /* 0x0000000000007b1d */ /* 0x000fe20000010000 */
[----:B------:R-:W-:Y:S01]  /*a220*/  IMAD.MOV.U32 R17, RZ, RZ, R29 ;  /* 0x000000ffff117224 */ /* 0x000fe200078e001d */
[----:B------:R-:W-:Y:S01]  /*a230*/  USHF.R.U32.HI UR4, URZ, 0x2, UR4 ;  /* 0x000000023f047899 */ /* 0x000fe20008011604 */
[----:B------:R-:W-:Y:S01]  /*a240*/  IMAD.MOV.U32 R18, RZ, RZ, R33 ;  /* 0x000000ffff127224 */ /* 0x000fe200078e0021 */
[----:B------:R-:W-:Y:S01]  /*a250*/  SGXT.U32 R251, R251, 0x2 ;  /* 0x00000002fbfb781a */ /* 0x000fe20000000000 */
[----:B------:R-:W-:-:S03]  /*a260*/  IMAD.MOV.U32 R20, RZ, RZ, R26 ;  /* 0x000000ffff147224 */ /* 0x000fc600078e001a */
[----:B------:R-:W1:Y:S01]  /*a270*/  LDC R3, c[0x0][0x248] ;  /* 0x00009200ff037b82 */ /* 0x000e620000000800 */
[----:B------:R-:W-:Y:S01]  /*a280*/  IMAD.MOV.U32 R21, RZ, RZ, R30 ;  /* 0x000000ffff157224 */ /* 0x000fe200078e001e */
[C---:B------:R-:W-:Y:S01]  /*a290*/  LOP3.LUT R222, R0.reuse, R251, RZ, 0xfc, !PT ;  /* 0x000000fb00de7212 */ /* 0x040fe200078efcff */
[----:B------:R-:W-:Y:S01]  /*a2a0*/  IMAD.MOV.U32 R22, RZ, RZ, R34 ;  /* 0x000000ffff167224 */ /* 0x000fe200078e0022 */
[C---:B------:R-:W-:Y:S01]  /*a2b0*/  LOP3.LUT R182, R0.reuse, 0x4, R251, 0xfe, !PT ;  /* 0x0000000400b67812 */ /* 0x040fe200078efefb */
[----:B------:R-:W-:Y:S01]  /*a2c0*/  IMAD.MOV.U32 R36, RZ, RZ, R27 ;  /* 0x000000ffff247224 */ /* 0x000fe200078e001b */
[C---:B------:R-:W-:Y:S01]  /*a2d0*/  LOP3.LUT R250, R0.reuse, 0x8, R251, 0xfe, !PT ;  /* 0x0000000800fa7812 */ /* 0x040fe200078efefb */
[----:B------:R-:W-:Y:S01]  /*a2e0*/  IMAD.MOV.U32 R37, RZ, RZ, R31 ;  /* 0x000000ffff257224 */ /* 0x000fe200078e001f */
[C---:B------:R-:W-:Y:S01]  /*a2f0*/  LOP3.LUT R181, R0.reuse, 0x20, R251, 0xfe, !PT ;  /* 0x0000002000b57812 */ /* 0x040fe200078efefb */
[----:B------:R-:W-:Y:S01]  /*a300*/  IMAD.MOV.U32 R38, RZ, RZ, R35 ;  /* 0x000000ffff267224 */ /* 0x000fe200078e0023 */
[--C-:B------:R-:W-:Y:S01]  /*a310*/  LOP3.LUT R248, R0, 0xc, R251.reuse, 0xfe, !PT ;  /* 0x0000000c00f87812 */ /* 0x100fe200078efefb */
[----:B------:R-:W-:Y:S01]  /*a320*/  IMAD.SHL.U32 R5, R186, 0x800, RZ ;  /* 0x00000800ba057824 */ /* 0x000fe200078e00ff */
[--C-:B------:R-:W-:Y:S01]  /*a330*/  LOP3.LUT R180, R0, 0x24, R251.reuse, 0xfe, !PT ;  /* 0x0000002400b47812 */ /* 0x100fe200078efefb */
[----:B------:R-:W-:Y:S01]  /*a340*/  IMAD.SHL.U32 R4, R186, 0x10, RZ ;  /* 0x00000010ba047824 */ /* 0x000fe200078e00ff */
[----:B------:R-:W-:Y:S01]  /*a350*/  LOP3.LUT R246, R0, 0x10, R251, 0xfe, !PT ;  /* 0x0000001000f67812 */ /* 0x000fe200078efefb */
[----:B------:R-:W-:Y:S01]  /*a360*/  IMAD.MOV.U32 R27, RZ, RZ, R52 ;  /* 0x000000ffff1b7224 */ /* 0x000fe200078e0034 */
[----:B------:R-:W-:Y:S01]  /*a370*/  LOP3.LUT R5, R5, 0x3000, RZ, 0xc0, !PT ;  /* 0x0000300005057812 */ /* 0x000fe200078ec0ff */
[----:B------:R-:W-:Y:S01]  /*a380*/  IMAD.MOV.U32 R31, RZ, RZ, R53 ;  /* 0x000000ffff1f7224 */ /* 0x000fe200078e0035 */
[----:B------:R-:W-:Y:S01]  /*a390*/  STS.128 [R14+UR5], R8 ;  /* 0x000000080e007988 */ /* 0x000fe20008000c05 */
[----:B------:R-:W-:Y:S01]  /*a3a0*/  IMAD.MOV.U32 R35, RZ, RZ, R54 ;  /* 0x000000ffff237224 */ /* 0x000fe200078e0036 */
[----:B------:R-:W-:Y:S01]  /*a3b0*/  LOP3.LUT R5, R5, 0x7f0, R4, 0xf8, !PT ;  /* 0x000007f005057812 */ /* 0x000fe200078ef804 */
[----:B------:R-:W-:Y:S01]  /*a3c0*/  IMAD.MOV.U32 R24, RZ, RZ, R40 ;  /* 0x000000ffff187224 */ /* 0x000fe200078e0028 */
[----:B------:R-:W-:Y:S01]  /*a3d0*/  STS.128 [R14+UR5+0x400], R16 ;  /* 0x000400100e007988 */ /* 0x000fe20008000c05 */
[----:B------:R-:W-:Y:S01]  /*a3e0*/  IMAD.MOV.U32 R25, RZ, RZ, R44 ;  /* 0x000000ffff197224 */ /* 0x000fe200078e002c */
[----:B------:R-:W-:Y:S01]  /*a3f0*/  LOP3.LUT R2, R5, UR4, RZ, 0x3c, !PT ;  /* 0x0000000405027c12 */ /* 0x000fe2000f8e3cff */
[----:B------:R-:W-:Y:S01]  /*a400*/  IMAD.MOV.U32 R26, RZ, RZ, R48 ;  /* 0x000000ffff1a7224 */ /* 0x000fe200078e0030 */
[----:B------:R-:W-:Y:S01]  /*a410*/  STS.128 [R14+UR5+0x80], R20 ;  /* 0x000080140e007988 */ /* 0x000fe20008000c05 */
[----:B------:R-:W-:Y:S01]  /*a420*/  IMAD.MOV.U32 R28, RZ, RZ, R41 ;  /* 0x000000ffff1c7224 */ /* 0x000fe200078e0029 */
[----:B------:R-:W-:Y:S01]  /*a430*/  LOP3.LUT R237, R2, 0x40, RZ, 0x3c, !PT ;  /* 0x0000004002ed7812 */ /* 0x000fe200078e3cff */
[----:B------:R-:W-:Y:S01]  /*a440*/  IMAD.MOV.U32 R29, RZ, RZ, R45 ;  /* 0x000000ffff1d7224 */ /* 0x000fe200078e002d */
[----:B------:R4:W-:Y:S01]  /*a450*/  STS.128 [R14+UR5+0x480], R36 ;  /* 0x000480240e007988 */ /* 0x0009e20008000c05 */
[----:B------:R-:W-:Y:S01]  /*a460*/  IMAD.MOV.U32 R30, RZ, RZ, R49 ;  /* 0x000000ffff1e7224 */ /* 0x000fe200078e0031 */
[----:B------:R-:W-:Y:S01]  /*a470*/  ULDC UR4, c[0x0][0x244] ;  /* 0x0000910000047ab9 */ /* 0x000fe20000000800 */
[----:B------:R-:W-:Y:S01]  /*a480*/  IMAD.MOV.U32 R32, RZ, RZ, R42 ;  /* 0x000000ffff207224 */ /* 0x000fe200078e002a */
[----:B------:R-:W-:Y:S01]  /*a490*/  BAR.SYNC.DEFER_BLOCKING 0x0 ;  /* 0x0000000000007b1d */ /* 0x000fe20000010000 */
[----:B------:R-:W-:Y:S01]  /*a4a0*/  IMAD.MOV.U32 R33, RZ, RZ, R46 ;  /* 0x000000ffff217224 */ /* 0x000fe200078e002e */
[C-C-:B------:R-:W-:Y:S01]  /*a4b0*/  LOP3.LUT R244, R0.reuse, 0x14, R251.reuse, 0xfe, !PT ;  /* 0x0000001400f47812 */ /* 0x140fe200078efefb */
[----:B------:R-:W-:Y:S01]  /*a4c0*/  IMAD.MOV.U32 R34, RZ, RZ, R50 ;  /* 0x000000ffff227224 */ /* 0x000fe200078e0032 */
[C---:B------:R-:W-:Y:S01]  /*a4d0*/  LOP3.LUT R240, R0.reuse, 0x18, R251, 0xfe, !PT ;  /* 0x0000001800f07812 */ /* 0x040fe200078efefb */
[----:B------:R-:W-:Y:S01]  /*a4e0*/  IMAD.MOV.U32 R52, RZ, RZ, R43 ;  /* 0x000000ffff347224 */ /* 0x000fe200078e002b */
[C---:B------:R-:W-:Y:S01]  /*a4f0*/  LOP3.LUT R242, R0.reuse, 0x1c, R251, 0xfe, !PT ;  /* 0x0000001c00f27812 */ /* 0x040fe200078efefb */
[----:B------:R-:W-:Y:S01]  /*a500*/  IMAD.MOV.U32 R53, RZ, RZ, R47 ;  /* 0x000000ffff357224 */ /* 0x000fe200078e002f */
[C---:B------:R-:W-:Y:S01]  /*a510*/  LOP3.LUT R238, R0.reuse, 0x28, R251, 0xfe, !PT ;  /* 0x0000002800ee7812 */ /* 0x040fe200078efefb */
[----:B------:R-:W-:Y:S01]  /*a520*/  IMAD.MOV.U32 R54, RZ, RZ, R51 ;  /* 0x000000ffff367224 */ /* 0x000fe200078e0033 */
[C-C-:B------:R-:W-:Y:S01]  /*a530*/  LOP3.LUT R239, R0.reuse, 0x2c, R251.reuse, 0xfe, !PT ;  /* 0x0000002c00ef7812 */ /* 0x140fe200078efefb */
[----:B------:R-:W-:Y:S01]  /*a540*/  IMAD.MOV.U32 R47, RZ, RZ, R70 ;  /* 0x000000ffff2f7224 */ /* 0x000fe200078e0046 */
[C-C-:B------:R-:W-:Y:S01]  /*a550*/  LOP3.LUT R235, R0.reuse, 0x30, R251.reuse, 0xfe, !PT ;  /* 0x0000003000eb7812 */ /* 0x140fe200078efefb */
[----:B----4-:R-:W-:Y:S01]  /*a560*/  IMAD.MOV.U32 R38, RZ, RZ, R64 ;  /* 0x000000ffff267224 */ /* 0x010fe200078e0040 */
[C---:B------:R-:W-:Y:S01]  /*a570*/  LOP3.LUT R236, R0.reuse, 0x34, R251, 0xfe, !PT ;  /* 0x0000003400ec7812 */ /* 0x040fe200078efefb */
[----:B------:R-:W-:Y:S01]  /*a580*/  IMAD.MOV.U32 R42, RZ, RZ, R65 ;  /* 0x000000ffff2a7224 */ /* 0x000fe200078e0041 */
[C-C-:B------:R-:W-:Y:S01]  /*a590*/  LOP3.LUT R232, R0.reuse, 0x38, R251.reuse, 0xfe, !PT ;  /* 0x0000003800e87812 */ /* 0x140fe200078efefb */
[----:B------:R-:W-:Y:S01]  /*a5a0*/  IMAD.MOV.U32 R46, RZ, RZ, R66 ;  /* 0x000000ffff2e7224 */ /* 0x000fe200078e0042 */
[C---:B------:R-:W-:Y:S01]  /*a5b0*/  LOP3.LUT R231, R0.reuse, 0x3c, R251, 0xfe, !PT ;  /* 0x0000003c00e77812 */ /* 0x040fe200078efefb */
[----:B------:R-:W-:Y:S01]  /*a5c0*/  IMAD.MOV.U32 R70, RZ, RZ, R67 ;  /* 0x000000ffff467224 */ /* 0x000fe200078e0043 */
[C-C-:B------:R-:W-:Y:S01]  /*a5d0*/  LOP3.LUT R228, R0.reuse, 0x40, R251.reuse, 0xfe, !PT ;  /* 0x0000004000e47812 */ /* 0x140fe200078efefb */
[----:B------:R-:W-:Y:S01]  /*a5e0*/  IMAD.MOV.U32 R39, RZ, RZ, R68 ;  /* 0x000000ffff277224 */ /* 0x000fe200078e0044 */
[C---:B------:R-:W-:Y:S01]  /*a5f0*/  LOP3.LUT R227, R0.reuse, 0x44, R251, 0xfe, !PT ;  /* 0x0000004400e37812 */ /* 0x040fe200078efefb */
[----:B------:R-:W-:Y:S01]  /*a600*/  IMAD.MOV.U32 R43, RZ, RZ, R69 ;  /* 0x000000ffff2b7224 */ /* 0x000fe200078e0045 */
[----:B------:R-:W4:Y:S01]  /*a610*/  LDS.128 R4, [R2+UR7] ;  /* 0x0000000702047984 */ /* 0x000f220008000c00 */
[----:B------:R-:W-:Y:S01]  /*a620*/  IMAD.MOV.U32 R36, RZ, RZ, R56 ;  /* 0x000000ffff247224 */ /* 0x000fe200078e0038 */
[C---:B------:R-:W-:Y:S01]  /*a630*/  LOP3.LUT R224, R0.reuse, 0x48, R251, 0xfe, !PT ;  /* 0x0000004800e07812 */ /* 0x040fe200078efefb */
[----:B------:R-:W-:Y:S01]  /*a640*/  IMAD.MOV.U32 R37, RZ, RZ, R60 ;  /* 0x000000ffff257224 */ /* 0x000fe200078e003c */
[----:B------:R-:W-:Y:S01]  /*a650*/  LDS.128 R16, [R2+UR7+0x800] ;  /* 0x0008000702107984 */ /* 0x000fe20008000c00 */
        /* <DEDUP_REMOVED lines=11> */
[----:B------:R-:W-:Y:S01]  /*a710*/  BAR.SYNC.DEFER_BLOCKING 0x0 ;  /* 0x0000000000007b1d */ /* 0x000fe20000010000 */
[----:B------:R-:W-:Y:S01]  /*a720*/  IMAD.MOV.U32 R51, RZ, RZ, R84 ;  /* 0x000000ffff337224 */ /* 0x000fe200078e0054 */
[C-C-:B------:R-:W-:Y:S01]  /*a730*/  LOP3.LUT R216, R0.reuse, 0x58, R251.reuse, 0xfe, !PT ;  /* 0x0000005800d87812 */ /* 0x140fe200078efefb */
[----:B------:R-:W-:Y:S01]  /*a740*/  IMAD.MOV.U32 R48, RZ, RZ, R72 ;  /* 0x000000ffff307224 */ /* 0x000fe200078e0048 */
[C-C-:B------:R-:W-:Y:S01]  /*a750*/  LOP3.LUT R215, R0.reuse, 0x5c, R251.reuse, 0xfe, !PT ;  /* 0x0000005c00d77812 */ /* 0x140fe200078efefb */
[----:B------:R-:W-:Y:S01]  /*a760*/  IMAD.MOV.U32 R49, RZ, RZ, R76 ;  /* 0x000000ffff317224 */ /* 0x000fe200078e004c */
[C-C-:B------:R-:W-:Y:S01]  /*a770*/  LOP3.LUT R212, R0.reuse, 0x60, R251.reuse, 0xfe, !PT ;  /* 0x0000006000d47812 */ /* 0x140fe200078efefb */
[----:B------:R-:W-:Y:S01]  /*a780*/  IMAD.MOV.U32 R50, RZ, RZ, R80 ;  /* 0x000000ffff327224 */ /* 0x000fe200078e0050 */
[C---:B------:R-:W-:Y:S01]  /*a790*/  LOP3.LUT R211, R0.reuse, 0x64, R251, 0xfe, !PT ;  /* 0x0000006400d37812 */ /* 0x040fe200078efefb */
[----:B------:R-:W-:Y:S01]  /*a7a0*/  IMAD.MOV.U32 R84, RZ, RZ, R75 ;  /* 0x000000ffff547224 */ /* 0x000fe200078e004b */
[--C-:B------:R-:W-:Y:S01]  /*a7b0*/  LOP3.LUT R208, R0, 0x68, R251.reuse, 0xfe, !PT ;  /* 0x0000006800d07812 */ /* 0x100fe200078efefb */
[----:B-1----:R-:W-:Y:S01]  /*a7c0*/  IMAD R183, R182, R3, RZ ;  /* 0x00000003b6b77224 */ /* 0x002fe200078e02ff */
[----:B------:R-:W-:-:S02]  /*a7d0*/  LOP3.LUT R207, R0, 0x6c, R251, 0xfe, !PT ;  /* 0x0000006c00cf7812 */ /* 0x000fc400078efefb */
[C-C-:B------:R-:W-:Y:S02]  /*a7e0*/  LOP3.LUT R204, R0.reuse, 0x70, R251.reuse, 0xfe, !PT ;  /* 0x0000007000cc7812 */ /* 0x140fe400078efefb */
[C-C-:B------:R-:W-:Y:S02]  /*a7f0*/  LOP3.LUT R203, R0.reuse, 0x74, R251.reuse, 0xfe, !PT ;  /* 0x0000007400cb7812 */ /* 0x140fe400078efefb */
[C-C-:B------:R-:W-:Y:S02]  /*a800*/  LOP3.LUT R200, R0.reuse, 0x78, R251.reuse, 0xfe, !PT ;  /* 0x0000007800c87812 */ /* 0x140fe400078efefb */
[C-C-:B------:R-:W-:Y:S02]  /*a810*/  LOP3.LUT R199, R0.reuse, 0x7c, R251.reuse, 0xfe, !PT ;  /* 0x0000007c00c77812 */ /* 0x140fe400078efefb */
[C-C-:B------:R-:W-:Y:S01]  /*a820*/  LOP3.LUT R196, R0.reuse, 0x80, R251.reuse, 0xfe, !PT ;  /* 0x0000008000c47812 */ /* 0x140fe200078efefb */
[----:B------:R-:W-:Y:S01]  /*a830*/  STS.128 [R14+UR5], R24 ;  /* 0x000000180e007988 */ /* 0x000fe20008000c05 */
[----:B------:R-:W-:-:S02]  /*a840*/  LOP3.LUT R195, R0, 0x84, R251, 0xfe, !PT ;  /* 0x0000008400c37812 */ /* 0x000fc400078efefb */
[C-C-:B------:R-:W-:Y:S01]  /*a850*/  LOP3.LUT R194, R0.reuse, 0x88, R251.reuse, 0xfe, !PT ;  /* 0x0000008800c27812 */ /* 0x140fe200078efefb */
[----:B------:R-:W-:Y:S01]  /*a860*/  STS.128 [R14+UR5+0x400], R28 ;  /* 0x0004001c0e007988 */ /* 0x000fe20008000c05 */
[C-C-:B------:R-:W-:Y:S02]  /*a870*/  LOP3.LUT R193, R0.reuse, 0x8c, R251.reuse, 0xfe, !PT ;  /* 0x0000008c00c17812 */ /* 0x140fe400078efefb */
[C-C-:B------:R-:W-:Y:S01]  /*a880*/  LOP3.LUT R192, R0.reuse, 0x90, R251.reuse, 0xfe, !PT ;  /* 0x0000009000c07812 */ /* 0x140fe200078efefb */
[----:B------:R-:W-:Y:S01]  /*a890*/  STS.128 [R14+UR5+0x80], R32 ;  /* 0x000080200e007988 */ /* 0x000fe20008000c05 */
[C-C-:B------:R-:W-:Y:S02]  /*a8a0*/  LOP3.LUT R189, R0.reuse, 0x9c, R251.reuse, 0xfe, !PT ;  /* 0x0000009c00bd7812 */ /* 0x140fe400078efefb */
[C-C-:B------:R-:W-:Y:S01]  /*a8b0*/  LOP3.LUT R187, R0.reuse, 0xa4, R251.reuse, 0xfe, !PT ;  /* 0x000000a400bb7812 */ /* 0x140fe200078efefb */
[----:B------:R1:W-:Y:S01]  /*a8c0*/  STS.128 [R14+UR5+0x480], R52 ;  /* 0x000480340e007988 */ /* 0x0003e20008000c05 */
[----:B------:R-:W-:-:S02]  /*a8d0*/  LOP3.LUT R186, R0, 0xa8, R251, 0xfe, !PT ;  /* 0x000000a800ba7812 */ /* 0x000fc400078efefb */
[C-C-:B------:R-:W-:Y:S01]  /*a8e0*/  LOP3.LUT R185, R0.reuse, 0xac, R251.reuse, 0xfe, !PT ;  /* 0x000000ac00b97812 */ /* 0x140fe200078efefb */
[----:B------:R-:W-:Y:S01]  /*a8f0*/  BAR.SYNC.DEFER_BLOCKING 0x0 ;  /* 0x0000000000007b1d */ /* 0x000fe20000010000 */
[C-C-:B------:R-:W-:Y:S02]  /*a900*/  LOP3.LUT R184, R0.reuse, 0xb0, R251.reuse, 0xfe, !PT ;  /* 0x000000b000b87812 */ /* 0x140fe400078efefb */
[C-C-:B------:R-:W-:Y:S02]  /*a910*/  LOP3.LUT R179, R0.reuse, 0xb4, R251.reuse, 0xfe, !PT ;  /* 0x000000b400b37812 */ /* 0x140fe400078efefb */
[C-C-:B------:R-:W-:Y:S02]  /*a920*/  LOP3.LUT R178, R0.reuse, 0xb8, R251.reuse, 0xfe, !PT ;  /* 0x000000b800b27812 */ /* 0x140fe400078efefb */
[C-C-:B------:R-:W-:Y:S02]  /*a930*/  LOP3.LUT R177, R0.reuse, 0xbc, R251.reuse, 0xfe, !PT ;  /* 0x000000bc00b17812 */ /* 0x140fe400078efefb */
[----:B------:R-:W-:-:S02]  /*a940*/  LOP3.LUT R176, R0, 0xc0, R251, 0xfe, !PT ;  /* 0x000000c000b07812 */ /* 0x000fc400078efefb */
[C---:B------:R-:W-:Y:S01]  /*a950*/  LOP3.LUT R175, R0.reuse, 0xc4, R251, 0xfe, !PT ;  /* 0x000000c400af7812 */ /* 0x040fe200078efefb */
[----:B-1----:R-:W-:Y:S01]  /*a960*/  IMAD.MOV.U32 R55, RZ, RZ, R85 ;  /* 0x000000ffff377224 */ /* 0x002fe200078e0055 */
[C---:B------:R-:W-:Y:S01]  /*a970*/  LOP3.LUT R174, R0.reuse, 0xc8, R251, 0xfe, !PT ;  /* 0x000000c800ae7812 */ /* 0x040fe200078efefb */
[----:B------:R-:W-:Y:S01]  /*a980*/  IMAD.MOV.U32 R52, RZ, RZ, R73 ;  /* 0x000000ffff347224 */ /* 0x000fe200078e0049 */
[C---:B------:R-:W-:Y:S01]  /*a990*/  LOP3.LUT R173, R0.reuse, 0xcc, R251, 0xfe, !PT ;  /* 0x000000cc00ad7812 */ /* 0x040fe200078efefb */
[----:B------:R-:W-:Y:S01]  /*a9a0*/  IMAD.MOV.U32 R53, RZ, RZ, R77 ;  /* 0x000000ffff357224 */ /* 0x000fe200078e004d */
[C---:B------:R-:W-:Y:S01]  /*a9b0*/  LOP3.LUT R172, R0.reuse, 0xd0, R251, 0xfe, !PT ;  /* 0x000000d000ac7812 */ /* 0x040fe200078efefb */
[----:B------:R-:W-:Y:S01]  /*a9c0*/  IMAD.MOV.U32 R54, RZ, RZ, R81 ;  /* 0x000000ffff367224 */ /* 0x000fe200078e0051 */
[C---:B------:R-:W-:Y:S01]  /*a9d0*/  LOP3.LUT R171, R0.reuse, 0xd4, R251, 0xfe, !PT ;  /* 0x000000d400ab7812 */ /* 0x040fe200078efefb */
[----:B------:R-:W-:Y:S01]  /*a9e0*/  IMAD.MOV.U32 R85, RZ, RZ, R79 ;  /* 0x000000ffff557224 */ /* 0x000fe200078e004f */
[----:B------:R-:W-:-:S02]  /*a9f0*/  LOP3.LUT R170, R0, 0xd8, R251, 0xfe, !PT ;  /* 0x000000d800aa7812 */ /* 0x000fc400078efefb */
[C-C-:B------:R-:W-:Y:S01]  /*aa00*/  LOP3.LUT R169, R0.reuse, 0xdc, R251.reuse, 0xfe, !PT ;  /* 0x000000dc00a97812 */ /* 0x140fe200078efefb */
[----:B------:R-:W1:Y:S01]  /*aa10*/  LDS.128 R24, [R2+UR7] ;  /* 0x0000000702187984 */ /* 0x000e620008000c00 */
[C-C-:B------:R-:W-:Y:S02]  /*aa20*/  LOP3.LUT R168, R0.reuse, 0xe0, R251.reuse, 0xfe, !PT ;  /* 0x000000e000a87812 */ /* 0x140fe400078efefb */
[C-C-:B------:R-:W-:Y:S01]  /*aa30*/  LOP3.LUT R162, R0.reuse, 0xe4, R251.reuse, 0xfe, !PT ;  /* 0x000000e400a27812 */ /* 0x140fe200078efefb */
[----:B------:R-:W-:Y:S01]  /*aa40*/  LDS.128 R32, [R2+UR7+0x800] ;  /* 0x0008000702207984 */ /* 0x000fe20008000c00 */
[C-C-:B------:R-:W-:Y:S02]  /*aa50*/  LOP3.LUT R165, R0.reuse, 0xe8, R251.reuse, 0xfe, !PT ;  /* 0x000000e800a57812 */ /* 0x140fe400078efefb */
[C-C-:B------:R-:W-:Y:S01]  /*aa60*/  LOP3.LUT R155, R0.reuse, 0xec, R251.reuse, 0xfe, !PT ;  /* 0x000000ec009b7812 */ /* 0x140fe200078efefb */
[----:B------:R-:W1:Y:S01]  /*aa70*/  LDS.128 R28, [R237+UR7] ;  /* 0x00000007ed1c7984 */ /* 0x000e620008000c00 */
[----:B------:R-:W-:-:S02]  /*aa80*/  LOP3.LUT R167, R0, 0xf0, R251, 0xfe, !PT ;  /* 0x000000f000a77812 */ /* 0x000fc400078efefb */
[C-C-:B------:R-:W-:Y:S01]  /*aa90*/  LOP3.LUT R166, R0.reuse, 0xf4, R251.reuse, 0xfe, !PT ;  /* 0x000000f400a67812 */ /* 0x140fe200078efefb */
[----:B------:R-:W-:Y:S01]  /*aaa0*/  LDS.128 R64, [R237+UR7+0x800] ;  /* 0x00080007ed407984 */ /* 0x000fe20008000c00 */
[C-C-:B------:R-:W-:Y:S02]  /*aab0*/  LOP3.LUT R164, R0.reuse, 0xf8, R251.reuse, 0xfe, !PT ;  /* 0x000000f800a47812 */ /* 0x140fe400078efefb */
[C-C-:B------:R-:W-:Y:S01]  /*aac0*/  LOP3.LUT R163, R0.reuse, 0xfc, R251.reuse, 0xfe, !PT ;  /* 0x000000fc00a37812 */ /* 0x140fe200078efefb */
[----:B------:R-:W-:Y:S01]  /*aad0*/  BAR.SYNC.DEFER_BLOCKING 0x0 ;  /* 0x0000000000007b1d */ /* 0x000fe20000010000 */
[C-C-:B------:R-:W-:Y:S02]  /*aae0*/  LOP3.LUT R161, R0.reuse, 0x100, R251.reuse, 0xfe, !PT ;  /* 0x0000010000a17812 */ /* 0x140fe400078efefb */
[C-C-:B------:R-:W-:Y:S02]  /*aaf0*/  LOP3.LUT R160, R0.reuse, 0x104, R251.reuse, 0xfe, !PT ;  /* 0x0000010400a07812 */ /* 0x140fe400078efefb */
[----:B------:R-:W-:-:S02]  /*ab00*/  LOP3.LUT R159, R0, 0x108, R251, 0xfe, !PT ;  /* 0x00000108009f7812 */ /* 0x000fc400078efefb */
[C-C-:B------:R-:W-:Y:S02]  /*ab10*/  LOP3.LUT R158, R0.reuse, 0x10c, R251.reuse, 0xfe, !PT ;  /* 0x0000010c009e7812 */ /* 0x140fe400078efefb */
[C-C-:B------:R-:W-:Y:S02]  /*ab20*/  LOP3.LUT R157, R0.reuse, 0x110, R251.reuse, 0xfe, !PT ;  /* 0x00000110009d7812 */ /* 0x140fe400078efefb */
[C-C-:B------:R-:W-:Y:S02]  /*ab30*/  LOP3.LUT R156, R0.reuse, 0x114, R251.reuse, 0xfe, !PT ;  /* 0x00000114009c7812 */ /* 0x140fe400078efefb */
[C-C-:B------:R-:W-:Y:S02]  /*ab40*/  LOP3.LUT R154, R0.reuse, 0x118, R251.reuse, 0xfe, !PT ;  /* 0x00000118009a7812 */ /* 0x140fe400078efefb */
[C-C-:B------:R-:W-:Y:S02]  /*ab50*/  LOP3.LUT R153, R0.reuse, 0x11c, R251.reuse, 0xfe, !PT ;  /* 0x0000011c00997812 */ /* 0x140fe400078efefb */
[----:B------:R-:W-:-:S02]  /*ab60*/  LOP3.LUT R152, R0, 0x120, R251, 0xfe, !PT ;  /* 0x0000012000987812 */ /* 0x000fc400078efefb */
[C-C-:B------:R-:W-:Y:S02]  /*ab70*/  LOP3.LUT R63, R0.reuse, 0x134, R251.reuse, 0xfe, !PT ;  /* 0x00000134003f7812 */ /* 0x140fe400078efefb */
[C-C-:B------:R-:W-:Y:S02]  /*ab80*/  LOP3.LUT R62, R0.reuse, 0x138, R251.reuse, 0xfe, !PT ;  /* 0x00000138003e7812 */ /* 0x140fe400078efefb */
[C-C-:B------:R-:W-:Y:S01]  /*ab90*/  LOP3.LUT R61, R0.reuse, 0x13c, R251.reuse, 0xfe, !PT ;  /* 0x0000013c003d7812 */ /* 0x140fe200078efefb */
[----:B------:R4:W-:Y:S01]  /*aba0*/  STS.128 [R14+UR5], R36 ;  /* 0x000000240e007988 */ /* 0x0009e20008000c05 */
[C-C-:B------:R-:W-:Y:S02]  /*abb0*/  LOP3.LUT R60, R0.reuse, 0x140, R251.reuse, 0xfe, !PT ;  /* 0x00000140003c7812 */ /* 0x140fe400078efefb */
[C-C-:B------:R-:W-:Y:S01]  /*abc0*/  LOP3.LUT R59, R0.reuse, 0x144, R251.reuse, 0xfe, !PT ;  /* 0x00000144003b7812 */ /* 0x140fe200078efefb */
[----:B------:R1:W-:Y:S01]  /*abd0*/  STS.128 [R14+UR5+0x400], R40 ;  /* 0x000400280e007988 */ /* 0x0003e20008000c05 */
[----:B------:R-:W-:-:S02]  /*abe0*/  LOP3.LUT R58, R0, 0x148, R251, 0xfe, !PT ;  /* 0x00000148003a7812 */ /* 0x000fc400078efefb */
[C-C-:B------:R-:W-:Y:S01]  /*abf0*/  LOP3.LUT R57, R0.reuse, 0x14c, R251.reuse, 0xfe, !PT ;  /* 0x0000014c00397812 */ /* 0x140fe200078efefb */
[----:B------:R1:W-:Y:S01]  /*ac00*/  STS.128 [R14+UR5+0x80], R44 ;  /* 0x0000802c0e007988 */ /* 0x0003e20008000c05 */
[C-C-:B------:R-:W-:Y:S02]  /*ac10*/  LOP3.LUT R56, R0.reuse, 0x150, R251.reuse, 0xfe, !PT ;  /* 0x0000015000387812 */ /* 0x140fe400078efefb */
[C-C-:B------:R-:W-:Y:S01]  /*ac20*/  LOP3.LUT R15, R0.reuse, 0x1a4, R251.reuse, 0xfe, !PT ;  /* 0x000001a4000f7812 */ /* 0x140fe200078efefb */
[----:B------:R-:W-:Y:S01]  /*ac30*/  STS.128 [R14+UR5+0x480], R68 ;  /* 0x000480440e007988 */ /* 0x000fe20008000c05 */
[C-C-:B------:R-:W-:Y:S02]  /*ac40*/  LOP3.LUT R197, R0.reuse, 0x1b0, R251.reuse, 0xfe, !PT ;  /* 0x000001b000c57812 */ /* 0x140fe400078efefb */
[C-C-:B------:R-:W-:Y:S01]  /*ac50*/  LOP3.LUT R198, R0.reuse, 0x1b4, R251.reuse, 0xfe, !PT ;  /* 0x000001b400c67812 */ /* 0x140fe200078efefb */
[----:B------:R-:W-:Y:S01]  /*ac60*/  BAR.SYNC.DEFER_BLOCKING 0x0 ;  /* 0x0000000000007b1d */ /* 0x000fe20000010000 */
[----:B----4-:R-:W-:Y:S01]  /*ac70*/  IMAD.MOV.U32 R39, RZ, RZ, R86 ;  /* 0x000000ffff277224 */ /* 0x010fe200078e0056 */
        /* <DEDUP_REMOVED lines=8> */
[C-C-:B------:R-:W-:Y:S01]  /*ad00*/  LOP3.LUT R209, R0.reuse, 0x1c8, R251.reuse, 0xfe, !PT ;  /* 0x000001c800d17812 */ /* 0x140fe200078efefb */
[----:B-1----:R-:W-:Y:S01]  /*ad10*/  IMAD.MOV.U32 R43, RZ, RZ, R100 ;  /* 0x000000ffff2b7224 */ /* 0x002fe200078e0064 */
[C---:B------:R-:W-:Y:S01]  /*ad20*/  LOP3.LUT R210, R0.reuse, 0x1cc, R251, 0xfe, !PT ;  /* 0x000001cc00d27812 */ /* 0x040fe200078efefb */
        /* <DEDUP_REMOVED lines=9> */
[C---:B------:R-:W-:Y:S01]  /*adc0*/  LOP3.LUT R221, R0.reuse, 0x1e0, R251, 0xfe, !PT ;  /* 0x000001e000dd7812 */ /* 0x040fe200078efefb */
[----:B------:R-:W-:Y:S01]  /*add0*/  IMAD.MOV.U32 R45, RZ, RZ, R93 ;  /* 0x000000ffff2d7224 */ /* 0x000fe200078e005d */
[----:B------:R-:W1:Y:S01]  /*ade0*/  LDS.128 R68, [R2+UR7] ;  /* 0x0000000702447984 */ /* 0x000e620008000c00 */
[----:B------:R-:W-:Y:S01]  /*adf0*/  IMAD.MOV.U32 R46, RZ, RZ, R97 ;  /* 0x000000ffff2e7224 */ /* 0x000fe200078e0061 */
[C---:B------:R-:W-:Y:S01]  /*ae00*/  LOP3.LUT R225, R0.reuse, 0x1e4, R251, 0xfe, !PT ;  /* 0x000001e400e17812 */ /* 0x040fe200078efefb */
[----:B------:R-:W-:Y:S01]  /*ae10*/  IMAD.MOV.U32 R100, RZ, RZ, R91 ;  /* 0x000000ffff647224 */ /* 0x000fe200078e005b */
[----:B------:R-:W-:Y:S01]  /*ae20*/  LDS.128 R72, [R2+UR7+0x800] ;  /* 0x0008000702487984 */ /* 0x000fe20008000c00 */
[----:B------:R-:W-:Y:S01]  /*ae30*/  IMAD.MOV.U32 R101, RZ, RZ, R95 ;  /* 0x000000ffff657224 */ /* 0x000fe200078e005f */
[----:B------:R-:W-:-:S02]  /*ae40*/  LOP3.LUT R226, R0, 0x1e8, R251, 0xfe, !PT ;  /* 0x000001e800e27812 */ /* 0x000fc400078efefb */
[----:B------:R-:W4:Y:S01]  /*ae50*/  LDS.128 R80, [R237+UR7] ;  /* 0x00000007ed507984 */ /* 0x000f220008000c00 */
[C-C-:B------:R-:W-:Y:S02]  /*ae60*/  LOP3.LUT R229, R0.reuse, 0x1ec, R251.reuse, 0xfe, !PT ;  /* 0x000001ec00e57812 */ /* 0x140fe400078efefb */
[C-C-:B------:R-:W-:Y:S01]  /*ae70*/  LOP3.LUT R230, R0.reuse, 0x1f0, R251.reuse, 0xfe, !PT ;  /* 0x000001f000e67812 */ /* 0x140fe200078efefb */
[----:B------:R-:W-:Y:S01]  /*ae80*/  LDS.128 R76, [R237+UR7+0x800] ;  /* 0x00080007ed4c7984 */ /* 0x000fe20008000c00 */
[C-C-:B------:R-:W-:Y:S02]  /*ae90*/  LOP3.LUT R233, R0.reuse, 0x1f4, R251.reuse, 0xfe, !PT ;  /* 0x000001f400e97812 */ /* 0x140fe400078efefb */
[----:B------:R-:W-:Y:S01]  /*aea0*/  LOP3.LUT R234, R0, 0x1fc, R251, 0xfe, !PT ;  /* 0x000001fc00ea7812 */ /* 0x000fe200078efefb */
[----:B------:R-:W-:Y:S06]  /*aeb0*/  BAR.SYNC.DEFER_BLOCKING 0x0 ;  /* 0x0000000000007b1d */ /* 0x000fec0000010000 */
[----:B------:R3:W-:Y:S04]  /*aec0*/  STS.128 [R14+UR5], R48 ;  /* 0x000000300e007988 */ /* 0x0007e80008000c05 */
[----:B------:R-:W-:Y:S04]  /*aed0*/  STS.128 [R14+UR5+0x400], R52 ;  /* 0x000400340e007988 */ /* 0x000fe80008000c05 */
[----:B------:R1:W-:Y:S04]  /*aee0*/  STS.128 [R14+UR5+0x80], R36 ;  /* 0x000080240e007988 */ /* 0x0003e80008000c05 */
[----:B------:R-:W-:Y:S01]  /*aef0*/  STS.128 [R14+UR5+0x480], R84 ;  /* 0x000480540e007988 */ /* 0x000fe20008000c05 */
[----:B------:R-:W-:Y:S01]  /*af00*/  BAR.SYNC.DEFER_BLOCKING 0x0 ;  /* 0x0000000000007b1d */ /* 0x000fe20000010000 */
[----:B---3--:R-:W-:-:S02]  /*af10*/  IMAD.MOV.U32 R51, RZ, RZ, R102 ;  /* 0x000000ffff337224 */ /* 0x008fc400078e0066 */
[----:B------:R-:W-:Y:S01]  /*af20*/  IMAD.MOV.U32 R48, RZ, RZ, R90 ;  /* 0x000000ffff307224 */ /* 0x000fe200078e005a */
[----:B--2---:R-:W-:Y:S01]  /*af30*/  ISETP.GE.AND P0, PT, R188, R191, PT ;  /* 0x000000bfbc00720c */ /* 0x004fe20003f06270 */
[----:B------:R-:W-:Y:S01]  /*af40*/  IMAD.MOV.U32 R49, RZ, RZ, R94 ;  /* 0x000000ffff317224 */ /* 0x000fe200078e005e */
[----:B------:R-:W-:Y:S01]  /*af50*/  LOP3.LUT R191, R0, 0x94, R251, 0xfe, !PT ;  /* 0x0000009400bf7812 */ /* 0x000fe200078efefb */
[----:B------:R-:W-:Y:S01]  /*af60*/  IMAD.MOV.U32 R50, RZ, RZ, R98 ;  /* 0x000000ffff327224 */ /* 0x000fe200078e0062 */
[----:B------:R-:W-:Y:S01]  /*af70*/  ISETP.LT.AND P1, PT, R222, R190, !P0 ;  /* 0x000000bede00720c */ /* 0x000fe20004721270 */
[----:B------:R-:W-:Y:S01]  /*af80*/  IMAD.MOV.U32 R102, RZ, RZ, R99 ;  /* 0x000000ffff667224 */ /* 0x000fe200078e0063 */
[----:B------:R-:W-:Y:S01]  /*af90*/  LOP3.LUT R190, R0, 0x98, R251, 0xfe, !PT ;  /* 0x0000009800be7812 */ /* 0x000fe200078efefb */
[----:B-1----:R-:W-:Y:S02]  /*afa0*/  IMAD.MOV.U32 R39, RZ, RZ, R116 ;  /* 0x000000ffff277224 */ /* 0x002fe400078e0074 */
[----:B------:R-:W-:-:S02]  /*afb0*/  IMAD.MOV.U32 R55, RZ, RZ, R117 ;  /* 0x000000ffff377224 */ /* 0x000fc400078e0075 */
[----:B------:R-:W-:Y:S02]  /*afc0*/  IMAD.MOV.U32 R36, RZ, RZ, R104 ;  /* 0x000000ffff247224 */ /* 0x000fe400078e0068 */
[----:B------:R-:W-:Y:S02]  /*afd0*/  IMAD.MOV.U32 R37, RZ, RZ, R108 ;  /* 0x000000ffff257224 */ /* 0x000fe400078e006c */
[----:B------:R-:W-:Y:S02]  /*afe0*/  IMAD.MOV.U32 R38, RZ, RZ, R112 ;  /* 0x000000ffff267224 */ /* 0x000fe400078e0070 */
[----:B------:R-:W-:Y:S02]  /*aff0*/  IMAD.MOV.U32 R52, RZ, RZ, R105 ;  /* 0x000000ffff347224 */ /* 0x000fe400078e0069 */
[----:B------:R-:W-:Y:S01]  /*b000*/  IMAD.MOV.U32 R53, RZ, RZ, R109 ;  /* 0x000000ffff357224 */ /* 0x000fe200078e006d */
[----:B------:R-:W1:Y:S01]  /*b010*/  LDS.128 R96, [R2+UR7] ;  /* 0x0000000702607984 */ /* 0x000e620008000c00 */
[----:B------:R-:W-:-:S02]  /*b020*/  IMAD.MOV.U32 R54, RZ, RZ, R113 ;  /* 0x000000ffff367224 */ /* 0x000fc400078e0071 */
[----:B------:R-:W-:Y:S01]  /*b030*/  IMAD.MOV.U32 R116, RZ, RZ, R107 ;  /* 0x000000ffff747224 */ /* 0x000fe200078e006b */
[----:B------:R-:W-:Y:S01]  /*b040*/  LDS.128 R88, [R2+UR7+0x800] ;  /* 0x0008000702587984 */ /* 0x000fe20008000c00 */
[----:B------:R-:W-:Y:S02]  /*b050*/  IMAD.MOV.U32 R117, RZ, RZ, R111 ;  /* 0x000000ffff757224 */ /* 0x000fe400078e006f */
[----:B------:R-:W-:Y:S01]  /*b060*/  IMAD R12, R188, UR4, RZ ;  /* 0x00000004bc0c7c24 */ /* 0x000fe2000f8e02ff */
[----:B------:R-:W2:Y:S01]  /*b070*/  LDS.128 R84, [R237+UR7] ;  /* 0x00000007ed547984 */ /* 0x000ea20008000c00 */
[----:B------:R-:W-:Y:S01]  /*b080*/  IMAD R222, R222, R3, RZ ;  /* 0x00000003dede7224 */ /* 0x000fe200078e02ff */
[----:B------:R-:W-:Y:S01]  /*b090*/  ULDC UR4, c[0x0][0x22c] ;  /* 0x00008b0000047ab9 */ /* 0x000fe20000000800 */
[----:B------:R-:W-:Y:S01]  /*b0a0*/  LOP3.LUT R188, R0, 0xa0, R251, 0xfe, !PT ;  /* 0x000000a000bc7812 */ /* 0x000fe200078efefb */
[----:B------:R-:W-:Y:S01]  /*b0b0*/  LDS.128 R92, [R237+UR7+0x800] ;  /* 0x00080007ed5c7984 */ /* 0x000fe20008000c00 */
[----:B------:R-:W-:Y:S01]  /*b0c0*/  BAR.SYNC.DEFER_BLOCKING 0x0 ;  /* 0x0000000000007b1d */ /* 0x000fe20000010000 */
[----:B------:R-:W-:-:S02]  /*b0d0*/  LEA R13, P2, R12, UR8, 0x2 ;  /* 0x000000080c0d7c11 */ /* 0x000fc4000f8410ff */
[----:B------:R-:W-:Y:S02]  /*b0e0*/  ISETP.LT.AND P4, PT, R182, UR4, !P0 ;  /* 0x00000004b6007c0c */ /* 0x000fe4000c781270 */
[----:B------:R-:W-:Y:S01]  /*b0f0*/  LEA.HI.X.SX32 R12, R12, UR9, 0x2, P2 ;  /* 0x000000090c0c7c11 */ /* 0x000fe200090f16ff */
[----:B------:R-:W-:Y:S02]  /*b100*/  ULDC UR4, c[0x0][0x22c] ;  /* 0x00008b0000047ab9 */ /* 0x000fe40000000800 */
[C---:B------:R-:W-:Y:S01]  /*b110*/  ISETP.LT.AND P3, PT, R250.reuse, UR4, !P0 ;  /* 0x00000004fa007c0c */ /* 0x040fe2000c761270 */
[-C--:B------:R-:W-:Y:S01]  /*b120*/  IMAD R250, R250, R3.reuse, RZ ;  /* 0x00000003fafa7224 */ /* 0x080fe200078e02ff */
[----:B------:R-:W-:Y:S02]  /*b130*/  ULDC UR4, c[0x0][0x22c] ;  /* 0x00008b0000047ab9 */ /* 0x000fe40000000800 */
[C---:B------:R-:W-:Y:S01]  /*b140*/  ISETP.LT.AND P5, PT, R248.reuse, UR4, !P0 ;  /* 0x00000004f8007c0c */ /* 0x040fe2000c7a1270 */
[----:B------:R-:W-:Y:S01]  /*b150*/  IMAD R248, R248, R3, RZ ;  /* 0x00000003f8f87224 */ /* 0x000fe200078e02ff */
[----:B------:R-:W-:Y:S01]  /*b160*/  ULDC UR4, c[0x0][0x22c] ;  /* 0x00008b0000047ab9 */ /* 0x000fe20000000800 */
[----:B------:R3:W-:Y:S04]  /*b170*/  STS.128 [R14+UR5], R40 ;  /* 0x000000280e007988 */ /* 0x0007e80008000c05 */
[----:B------:R4:W-:Y:S04]  /*b180*/  STS.128 [R14+UR5+0x400], R44 ;  /* 0x0004002c0e007988 */ /* 0x0009e80008000c05 */
[----:B------:R1:W-:Y:S04]  /*b190*/  STS.128 [R14+UR5+0x80], R48 ;  /* 0x000080300e007988 */ /* 0x0003e80008000c05 */
[----:B------:R-:W-:Y:S01]  /*b1a0*/  STS.128 [R14+UR5+0x480], R100 ;  /* 0x000480640e007988 */ /* 0x000fe20008000c05 */
[----:B------:R-:W-:Y:S01]  /*b1b0*/  BAR.SYNC.DEFER_BLOCKING 0x0 ;  /* 0x0000000000007b1d */ /* 0x000fe20000010000 */
[----:B---3--:R-:W-:-:S02]  /*b1c0*/  IMAD.MOV.U32 R43, RZ, RZ, R118 ;  /* 0x000000ffff2b7224 */ /* 0x008fc400078e0076 */
[----:B------:R-:W-:Y:S02]  /*b1d0*/  IMAD.MOV.U32 R40, RZ, RZ, R106 ;  /* 0x000000ffff287224 */ /* 0x000fe400078e006a */
[----:B------:R-:W-:Y:S02]  /*b1e0*/  IMAD.MOV.U32 R41, RZ, RZ, R110 ;  /* 0x000000ffff297224 */ /* 0x000fe400078e006e */
[----:B------:R-:W-:Y:S02]  /*b1f0*/  IMAD.MOV.U32 R42, RZ, RZ, R114 ;  /* 0x000000ffff2a7224 */ /* 0x000fe400078e0072 */
[----:B------:R-:W-:Y:S02]  /*b200*/  IMAD.MOV.U32 R118, RZ, RZ, R115 ;  /* 0x000000ffff767224 */ /* 0x000fe400078e0073 */
[----:B----4-:R-:W-:Y:S02]  /*b210*/  IMAD.MOV.U32 R47, RZ, RZ, R132 ;  /* 0x000000ffff2f7224 */ /* 0x010fe400078e0084 */
[----:B------:R-:W-:-:S02]  /*b220*/  IMAD.MOV.U32 R44, RZ, RZ, R120 ;  /* 0x000000ffff2c7224 */ /* 0x000fc400078e0078 */
[----:B------:R-:W-:Y:S02]  /*b230*/  IMAD.MOV.U32 R45, RZ, RZ, R124 ;  /* 0x000000ffff2d7224 */ /* 0x000fe400078e007c */
[----:B------:R-:W-:Y:S02]  /*b240*/  IMAD.MOV.U32 R46, RZ, RZ, R128 ;  /* 0x000000ffff2e7224 */ /* 0x000fe400078e0080 */
[----:B------:R-:W-:Y:S02]  /*b250*/  IMAD.MOV.U32 R132, RZ, RZ, R123 ;  /* 0x000000ffff847224 */ /* 0x000fe400078e007b */
[----:B-1----:R-:W-:Y:S02]  /*b260*/  IMAD.MOV.U32 R51, RZ, RZ, R148 ;  /* 0x000000ffff337224 */ /* 0x002fe400078e0094 */
[----:B------:R-:W-:Y:S01]  /*b270*/  IMAD.MOV.U32 R48, RZ, RZ, R136 ;  /* 0x000000ffff307224 */ /* 0x000fe200078e0088 */
[----:B------:R-:W1:Y:S01]  /*b280*/  LDS.128 R112, [R2+UR7] ;  /* 0x0000000702707984 */ /* 0x000e620008000c00 */
[----:B------:R-:W-:-:S02]  /*b290*/  IMAD.MOV.U32 R49, RZ, RZ, R140 ;  /* 0x000000ffff317224 */ /* 0x000fc400078e008c */
[----:B------:R-:W-:Y:S01]  /*b2a0*/  IMAD.MOV.U32 R50, RZ, RZ, R144 ;  /* 0x000000ffff327224 */ /* 0x000fe200078e0090 */
[----:B------:R-:W-:Y:S01]  /*b2b0*/  LDS.128 R104, [R2+UR7+0x800] ;  /* 0x0008000702687984 */ /* 0x000fe20008000c00 */
[----:B------:R-:W-:-:S03]  /*b2c0*/  IMAD.MOV.U32 R148, RZ, RZ, R139 ;  /* 0x000000ffff947224 */ /* 0x000fc600078e008b */
[----:B------:R-:W3:Y:S04]  /*b2d0*/  LDS.128 R100, [R237+UR7] ;  /* 0x00000007ed647984 */ /* 0x000ee80008000c00 */
[----:B------:R-:W-:Y:S01]  /*b2e0*/  LDS.128 R108, [R237+UR7+0x800] ;  /* 0x00080007ed6c7984 */ /* 0x000fe20008000c00 */
[----:B------:R-:W-:Y:S06]  /*b2f0*/  BAR.SYNC.DEFER_BLOCKING 0x0 ;  /* 0x0000000000007b1d */ /* 0x000fec0000010000 */
[----:B------:R4:W-:Y:S04]  /*b300*/  STS.128 [R14+UR5], R36 ;  /* 0x000000240e007988 */ /* 0x0009e80008000c05 */
[----:B------:R2:W-:Y:S04]  /*b310*/  STS.128 [R14+UR5+0x400], R52 ;  /* 0x000400340e007988 */ /* 0x0005e80008000c05 */
[----:B------:R1:W-:Y:S04]  /*b320*/  STS.128 [R14+UR5+0x80], R40 ;  /* 0x000080280e007988 */ /* 0x0003e80008000c05 */
[----:B------:R-:W-:Y:S01]  /*b330*/  STS.128 [R14+UR5+0x480], R116 ;  /* 0x000480740e007988 */ /* 0x000fe20008000c05 */
[----:B------:R-:W-:Y:S01]  /*b340*/  BAR.SYNC.DEFER_BLOCKING 0x0 ;  /* 0x0000000000007b1d */ /* 0x000fe20000010000 */
[----:B----4-:R-:W-:-:S02]  /*b350*/  IMAD.MOV.U32 R39, RZ, RZ, R133 ;  /* 0x000000ffff277224 */ /* 0x010fc400078e0085 */
[----:B------:R-:W-:Y:S01]  /*b360*/  IMAD.MOV.U32 R36, RZ, RZ, R121 ;  /* 0x000000ffff247224 */ /* 0x000fe200078e0079 */
[C---:B--2---:R-:W-:Y:S01]  /*b370*/  LOP3.LUT R55, R0.reuse, 0x154, R251, 0xfe, !PT ;  /* 0x0000015400377812 */ /* 0x044fe200078efefb */
[----:B------:R-:W-:Y:S01]  /*b380*/  IMAD.MOV.U32 R37, RZ, RZ, R125 ;  /* 0x000000ffff257224 */ /* 0x000fe200078e007d */
[C---:B------:R-:W-:Y:S01]  /*b390*/  LOP3.LUT R54, R0.reuse, 0x158, R251, 0xfe, !PT ;  /* 0x0000015800367812 */ /* 0x040fe200078efefb */
[----:B------:R-:W-:Y:S01]  /*b3a0*/  IMAD.MOV.U32 R38, RZ, RZ, R129 ;  /* 0x000000ffff267224 */ /* 0x000fe200078e0081 */
[C-C-:B------:R-:W-:Y:S01]  /*b3b0*/  LOP3.LUT R53, R0.reuse, 0x15c, R251.reuse, 0xfe, !PT ;  /* 0x0000015c00357812 */ /* 0x140fe200078efefb */
[----:B-1----:R-:W-:Y:S01]  /*b3c0*/  IMAD.MOV.U32 R43, RZ, RZ, R134 ;  /* 0x000000ffff2b7224 */ /* 0x002fe200078e0086 */
[----:B------:R-:W-:Y:S01]  /*b3d0*/  LOP3.LUT R52, R0, 0x160, R251, 0xfe, !PT ;  /* 0x0000016000347812 */ /* 0x000fe200078efefb */
[----:B------:R-:W-:Y:S02]  /*b3e0*/  IMAD.MOV.U32 R40, RZ, RZ, R122 ;  /* 0x000000ffff287224 */ /* 0x000fe400078e007a */
[----:B------:R-:W-:-:S02]  /*b3f0*/  IMAD.MOV.U32 R41, RZ, RZ, R126 ;  /* 0x000000ffff297224 */ /* 0x000fc400078e007e */
[----:B------:R-:W-:Y:S02]  /*b400*/  IMAD.MOV.U32 R42, RZ, RZ, R130 ;  /* 0x000000ffff2a7224 */ /* 0x000fe400078e0082 */
[----:B------:R-:W-:Y:S02]  /*b410*/  IMAD.MOV.U32 R133, RZ, RZ, R127 ;  /* 0x000000ffff857224 */ /* 0x000fe400078e007f */
[----:B------:R-:W-:Y:S02]  /*b420*/  IMAD.MOV.U32 R134, RZ, RZ, R131 ;  /* 0x000000ffff867224 */ /* 0x000fe400078e0083 */
[----:B------:R-:W1:Y:S04]  /*b430*/  LDS.128 R128, [R2+UR7] ;  /* 0x0000000702807984 */ /* 0x000e680008000c00 */
[----:B------:R-:W-:Y:S04]  /*b440*/  LDS.128 R120, [R2+UR7+0x800] ;  /* 0x0008000702787984 */ /* 0x000fe80008000c00 */
[----:B------:R-:W2:Y:S04]  /*b450*/  LDS.128 R116, [R237+UR7] ;  /* 0x00000007ed747984 */ /* 0x000ea80008000c00 */
        /* <DEDUP_REMOVED lines=9> */
[----:B---3--:R-:W-:Y:S01]  /*b4f0*/  LEA R36, P2, R222, R13, 0x2 ;  /* 0x0000000dde247211 */ /* 0x008fe200078410ff */
[----:B------:R-:W-:Y:S01]  /*b500*/  IMAD.MOV.U32 R45, RZ, RZ, R141 ;  /* 0x000000ffff2d7224 */ /* 0x000fe200078e008d */
[----:B------:R-:W-:Y:S01]  /*b510*/  LOP3.LUT R39, R0, 0x194, R251, 0xfe, !PT ;  /* 0x0000019400277812 */ /* 0x000fe200078efefb */
[----:B------:R-:W-:Y:S01]  /*b520*/  IMAD.MOV.U32 R46, RZ, RZ, R145 ;  /* 0x000000ffff2e7224 */ /* 0x000fe200078e0091 */
[----:B------:R-:W-:Y:S01]  /*b530*/  LEA.HI.X.SX32 R37, R222, R12, 0x2, P2 ;  /* 0x0000000cde257211 */ /* 0x000fe200010f16ff */
[----:B-1----:R-:W-:Y:S01]  /*b540*/  IMAD.MOV.U32 R43, RZ, RZ, R150 ;  /* 0x000000ffff2b7224 */ /* 0x002fe200078e0096 */
[----:B------:R-:W-:Y:S01]  /*b550*/  LOP3.LUT R38, R0, 0x198, R251, 0xfe, !PT ;  /* 0x0000019800267812 */ /* 0x000fe200078efefb */
[----:B------:R-:W-:Y:S02]  /*b560*/  IMAD.MOV.U32 R40, RZ, RZ, R138 ;  /* 0x000000ffff287224 */ /* 0x000fe400078e008a */
[----:B------:R-:W-:-:S02]  /*b570*/  IMAD.MOV.U32 R41, RZ, RZ, R142 ;  /* 0x000000ffff297224 */ /* 0x000fc400078e008e */
[----:B------:R-:W-:Y:S02]  /*b580*/  IMAD.MOV.U32 R42, RZ, RZ, R146 ;  /* 0x000000ffff2a7224 */ /* 0x000fe400078e0092 */
[----:B------:R-:W-:Y:S02]  /*b590*/  IMAD.MOV.U32 R149, RZ, RZ, R143 ;  /* 0x000000ffff957224 */ /* 0x000fe400078e008f */
[----:B------:R-:W-:Y:S02]  /*b5a0*/  IMAD.MOV.U32 R150, RZ, RZ, R147 ;  /* 0x000000ffff967224 */ /* 0x000fe400078e0093 */
[----:B------:R-:W-:Y:S01]  /*b5b0*/  IMAD R222, R3, 0x20, R222 ;  /* 0x0000002003de7824 */ /* 0x000fe200078e02de */
[----:B------:R-:W1:Y:S04]  /*b5c0*/  LDS.128 R144, [R2+UR7] ;  /* 0x0000000702907984 */ /* 0x000e680008000c00 */
[----:B------:R-:W-:Y:S04]  /*b5d0*/  LDS.128 R132, [R2+UR7+0x800] ;  /* 0x0008000702847984 */ /* 0x000fe80008000c00 */
[----:B------:R-:W3:Y:S04]  /*b5e0*/  LDS.128 R140, [R237+UR7] ;  /* 0x00000007ed8c7984 */ /* 0x000ee80008000c00 */
[----:B------:R-:W-:Y:S01]  /*b5f0*/  LDS.128 R136, [R237+UR7+0x800] ;  /* 0x00080007ed887984 */ /* 0x000fe20008000c00 */
[----:B------:R-:W-:Y:S06]  /*b600*/  BAR.SYNC.DEFER_BLOCKING 0x0 ;  /* 0x0000000000007b1d */ /* 0x000fec0000010000 */
[----:B------:R4:W-:Y:S04]  /*b610*/  STS.128 [R14+UR5], R48 ;  /* 0x000000300e007988 */ /* 0x0009e80008000c05 */
[----:B------:R2:W-:Y:S04]  /*b620*/  STS.128 [R14+UR5+0x400], R44 ;  /* 0x0004002c0e007988 */ /* 0x0005e80008000c05 */
[----:B------:R-:W-:Y:S04]  /*b630*/  STS.128 [R14+UR5+0x80], R40 ;  /* 0x000080280e007988 */ /* 0x000fe80008000c05 */
[----:B------:R1:W-:Y:S01]  /*b640*/  STS.128 [R14+UR5+0x480], R148 ;  /* 0x000480940e007988 */ /* 0x0003e20008000c05 */
[----:B------:R-:W-:-:S02]  /*b650*/  ULDC UR5, c[0x0][0x22c] ;  /* 0x00008b0000057ab9 */ /* 0x000fc40000000800 */
[----:B------:R-:W-:Y:S01]  /*b660*/  ISETP.LT.AND P2, PT, R181, UR5, !P0 ;  /* 0x00000005b5007c0c */ /* 0x000fe2000c741270 */
[----:B------:R-:W-:Y:S01]  /*b670*/  BAR.SYNC.DEFER_BLOCKING 0x0 ;  /* 0x0000000000007b1d */ /* 0x000fe20000010000 */
[C-C-:B----4-:R-:W-:Y:S02]  /*b680*/  LOP3.LUT R51, R0.reuse, 0x164, R251.reuse, 0xfe, !PT ;  /* 0x0000016400337812 */ /* 0x150fe400078efefb */
[C-C-:B------:R-:W-:Y:S02]  /*b690*/  LOP3.LUT R50, R0.reuse, 0x168, R251.reuse, 0xfe, !PT ;  /* 0x0000016800327812 */ /* 0x140fe400078efefb */
[C-C-:B------:R-:W-:Y:S01]  /*b6a0*/  LOP3.LUT R49, R0.reuse, 0x16c, R251.reuse, 0xfe, !PT ;  /* 0x0000016c00317812 */ /* 0x140fe200078efefb */
[----:B------:R-:W-:Y:S01]  /*b6b0*/  ULDC UR5, c[0x0][0x22c] ;  /* 0x00008b0000057ab9 */ /* 0x000fe20000000800 */
[----:B------:R-:W-:Y:S02]  /*b6c0*/  LOP3.LUT R48, R0, 0x170, R251, 0xfe, !PT ;  /* 0x0000017000307812 */ /* 0x000fe400078efefb */
[----:B------:R-:W-:-:S02]  /*b6d0*/  ISETP.LT.AND P6, PT, R180, UR5, !P0 ;  /* 0x00000005b4007c0c */ /* 0x000fc4000c7c1270 */
[C-C-:B--2---:R-:W-:Y:S02]  /*b6e0*/  LOP3.LUT R47, R0.reuse, 0x174, R251.reuse, 0xfe, !PT ;  /* 0x00000174002f7812 */ /* 0x144fe400078efefb */
[C-C-:B-1----:R-:W-:Y:S02]  /*b6f0*/  LOP3.LUT R151, R0.reuse, 0x124, R251.reuse, 0xfe, !PT ;  /* 0x0000012400977812 */ /* 0x142fe400078efefb */
[C-C-:B------:R-:W-:Y:S02]  /*b700*/  LOP3.LUT R150, R0.reuse, 0x128, R251.reuse, 0xfe, !PT ;  /* 0x0000012800967812 */ /* 0x140fe400078efefb */
[C-C-:B------:R-:W-:Y:S02]  /*b710*/  LOP3.LUT R149, R0.reuse, 0x12c, R251.reuse, 0xfe, !PT ;  /* 0x0000012c00957812 */ /* 0x140fe400078efefb */
[C-C-:B------:R-:W-:Y:S02]  /*b720*/  LOP3.LUT R148, R0.reuse, 0x130, R251.reuse, 0xfe, !PT ;  /* 0x0000013000947812 */ /* 0x140fe400078efefb */
[----:B------:R-:W-:-:S02]  /*b730*/  LOP3.LUT R46, R0, 0x178, R251, 0xfe, !PT ;  /* 0x00000178002e7812 */ /* 0x000fc400078efefb */
[C-C-:B------:R-:W-:Y:S01]  /*b740*/  LOP3.LUT R45, R0.reuse, 0x17c, R251.reuse, 0xfe, !PT ;  /* 0x0000017c002d7812 */ /* 0x140fe200078efefb */
[----:B------:R-:W-:Y:S01]  /*b750*/  @P1 STG.E desc[UR14][R36.64], R4 ;  /* 0x0000000424001986 */ /* 0x000fe2000c10190e */
[CC--:B------:R-:W-:Y:S02]  /*b760*/  LEA R182, P1, R183.reuse, R13.reuse, 0x2 ;  /* 0x0000000db7b67211 */ /* 0x0c0fe400078210ff */
[--C-:B------:R-:W-:Y:S02]  /*b770*/  LOP3.LUT R44, R0, 0x180, R251.reuse, 0xfe, !PT ;  /* 0x00000180002c7812 */ /* 0x100fe400078efefb */
[-C--:B------:R-:W-:Y:S02]  /*b780*/  LEA.HI.X.SX32 R183, R183, R12.reuse, 0x2, P1 ;  /* 0x0000000cb7b77211 */ /* 0x080fe400008f16ff */
[----:B------:R-:W-:Y:S02]  /*b790*/  LEA R180, P1, R250, R13, 0x2 ;  /* 0x0000000dfab47211 */ /* 0x000fe400078210ff */
[----:B------:R-:W-:Y:S01]  /*b7a0*/  LOP3.LUT R43, R0, 0x184, R251, 0xfe, !PT ;  /* 0x00000184002b7812 */ /* 0x000fe200078efefb */
[----:B------:R1:W-:Y:S01]  /*b7b0*/  @P4 STG.E desc[UR14][R182.64], R8 ;  /* 0x00000008b6004986 */ /* 0x0003e2000c10190e */
[----:B------:R-:W-:-:S02]  /*b7c0*/  LEA.HI.X.SX32 R181, R250, R12, 0x2, P1 ;  /* 0x0000000cfab57211 */ /* 0x000fc400008f16ff */
[C---:B------:R-:W-:Y:S01]  /*b7d0*/  ISETP.LT.AND P1, PT, R246.reuse, UR4, !P0 ;  /* 0x00000004f6007c0c */ /* 0x040fe2000c721270 */
[----:B------:R-:W-:Y:S01]  /*b7e0*/  IMAD R246, R246, R3, RZ ;  /* 0x00000003f6f67224 */ /* 0x000fe200078e02ff */
[----:B------:R-:W-:Y:S01]  /*b7f0*/  ULDC UR4, c[0x0][0x22c] ;  /* 0x00008b0000047ab9 */ /* 0x000fe20000000800 */
[----:B------:R2:W-:Y:S01]  /*b800*/  @P3 STG.E desc[UR14][R180.64], R5 ;  /* 0x00000005b4003986 */ /* 0x0005e2000c10190e */
[C-C-:B------:R-:W-:Y:S02]  /*b810*/  LOP3.LUT R42, R0.reuse, 0x188, R251.reuse, 0xfe, !PT ;  /* 0x00000188002a7812 */ /* 0x140fe400078efefb */
[C-C-:B------:R-:W-:Y:S02]  /*b820*/  LOP3.LUT R41, R0.reuse, 0x18c, R251.reuse, 0xfe, !PT ;  /* 0x0000018c00297812 */ /* 0x140fe400078efefb */
[----:B------:R-:W-:Y:S02]  /*b830*/  LOP3.LUT R40, R0, 0x190, R251, 0xfe, !PT ;  /* 0x0000019000287812 */ /* 0x000fe400078efefb */
[----:B-1----:R-:W-:-:S02]  /*b840*/  LEA R182, P4, R248, R13, 0x2 ;  /* 0x0000000df8b67211 */ /* 0x002fc400078810ff */
[----:B------:R-:W-:Y:S02]  /*b850*/  LEA R8, P3, R246, R13, 0x2 ;  /* 0x0000000df6087211 */ /* 0x000fe400078610ff */
[----:B------:R-:W-:Y:S02]  /*b860*/  LEA.HI.X.SX32 R183, R248, R12, 0x2, P4 ;  /* 0x0000000cf8b77211 */ /* 0x000fe400020f16ff */
[C---:B------:R-:W-:Y:S01]  /*b870*/  ISETP.LT.AND P4, PT, R244.reuse, UR4, !P0 ;  /* 0x00000004f4007c0c */ /* 0x040fe2000c781270 */
[----:B------:R-:W-:Y:S01]  /*b880*/  IMAD R244, R244, R3, RZ ;  /* 0x00000003f4f47224 */ /* 0x000fe200078e02ff */
[----:B------:R-:W-:Y:S01]  /*b890*/  ULDC UR4, c[0x0][0x22c] ;  /* 0x00008b0000047ab9 */ /* 0x000fe20000000800 */
[----:B------:R1:W-:Y:S01]  /*b8a0*/  @P5 STG.E desc[UR14][R182.64], R9 ;  /* 0x00000009b6005986 */ /* 0x0003e2000c10190e */
[----:B------:R-:W-:Y:S02]  /*b8b0*/  LOP3.LUT R37, R0, 0x19c, R251, 0xfe, !PT ;  /* 0x0000019c00257812 */ /* 0x000fe400078efefb */
[----:B--2---:R-:W-:-:S02]  /*b8c0*/  LEA R180, P5, R244, R13, 0x2 ;  /* 0x0000000df4b47211 */ /* 0x004fc400078a10ff */
[--C-:B------:R-:W-:Y:S02]  /*b8d0*/  LOP3.LUT R36, R0, 0x1a0, R251.reuse, 0xfe, !PT ;  /* 0x000001a000247812 */ /* 0x100fe400078efefb */
[-C--:B------:R-:W-:Y:S02]  /*b8e0*/  LEA.HI.X.SX32 R181, R244, R12.reuse, 0x2, P5 ;  /* 0x0000000cf4b57211 */ /* 0x080fe400028f16ff */
[C-C-:B------:R-:W-:Y:S02]  /*b8f0*/  LOP3.LUT R14, R0.reuse, 0x1a8, R251.reuse, 0xfe, !PT ;  /* 0x000001a8000e7812 */ /* 0x140fe400078efefb */
[--C-:B------:R-:W-:Y:S01]  /*b900*/  LOP3.LUT R4, R0, 0x1ac, R251.reuse, 0xfe, !PT ;  /* 0x000001ac00047812 */ /* 0x100fe200078efefb */
[----:B-1----:R-:W-:Y:S01]  /*b910*/  IMAD R182, R3, 0x4, R222 ;  /* 0x0000000403b67824 */ /* 0x002fe200078e02de */
[----:B------:R-:W-:Y:S02]  /*b920*/  LEA.HI.X.SX32 R9, R246, R12, 0x2, P3 ;  /* 0x0000000cf6097211 */ /* 0x000fe400018f16ff */
[C---:B------:R-:W-:Y:S01]  /*b930*/  ISETP.LT.AND P3, PT, R240.reuse, UR4, !P0 ;  /* 0x00000004f0007c0c */ /* 0x040fe2000c761270 */
[-C--:B------:R-:W-:Y:S01]  /*b940*/  IMAD R240, R240, R3.reuse, RZ ;  /* 0x00000003f0f07224 */ /* 0x080fe200078e02ff */
[----:B------:R-:W-:Y:S01]  /*b950*/  ULDC UR4, c[0x0][0x22c] ;  /* 0x00008b0000047ab9 */ /* 0x000fe20000000800 */
[----:B------:R1:W-:Y:S01]  /*b960*/  @P1 STG.E desc[UR14][R8.64], R6 ;  /* 0x0000000608001986 */ /* 0x0003e2000c10190e */
[C---:B------:R-:W-:Y:S01]  /*b970*/  ISETP.LT.AND P5, PT, R242.reuse, UR4, !P0 ;  /* 0x00000004f2007c0c */ /* 0x040fe2000c7a1270 */
[----:B------:R-:W-:Y:S01]  /*b980*/  IMAD R242, R242, R3, RZ ;  /* 0x00000003f2f27224 */ /* 0x000fe200078e02ff */
[----:B------:R-:W-:Y:S01]  /*b990*/  ULDC UR4, c[0x0][0x22c] ;  /* 0x00008b0000047ab9 */ /* 0x000fe20000000800 */
[----:B------:R2:W-:Y:S01]  /*b9a0*/  @P4 STG.E desc[UR14][R180.64], R10 ;  /* 0x0000000ab4004986 */ /* 0x0005e2000c10190e */
[----:B------:R-:W-:-:S02]  /*b9b0*/  LOP3.LUT R0, R0, 0x1f8, R251, 0xfe, !PT ;  /* 0x000001f800007812 */ /* 0x000fc400078efefb */
[-C--:B-1----:R-:W-:Y:S02]  /*b9c0*/  LEA R8, P1, R240, R13.reuse, 0x2 ;  /* 0x0000000df0087211 */ /* 0x082fe400078210ff */
[-C--:B--2---:R-:W-:Y:S01]  /*b9d0*/  LEA R180, P4, R242, R13.reuse, 0x2 ;  /* 0x0000000df2b47211 */ /* 0x084fe200078810ff */
[----:B------:R-:W-:Y:S01]  /*b9e0*/  IMAD R10, R3, 0x4, R182 ;  /* 0x00000004030a7824 */ /* 0x000fe200078e02b6 */
[-C--:B------:R-:W-:Y:S02]  /*b9f0*/  LEA.HI.X.SX32 R9, R240, R12.reuse, 0x2, P1 ;  /* 0x0000000cf0097211 */ /* 0x080fe400008f16ff */
[----:B------:R-:W-:Y:S02]  /*ba00*/  LEA.HI.X.SX32 R181, R242, R12, 0x2, P4 ;  /* 0x0000000cf2b57211 */ /* 0x000fe400020f16ff */
[----:B------:R-:W-:Y:S01]  /*ba10*/  ISETP.LT.AND P1, PT, R238, UR4, !P0 ;  /* 0x00000004ee007c0c */ /* 0x000fe2000c721270 */
[----:B------:R1:W-:Y:S01]  /*ba20*/  @P3 STG.E desc[UR14][R8.64], R7 ;  /* 0x0000000708003986 */ /* 0x0003e2000c10190e */
[----:B------:R-:W-:Y:S01]  /*ba30*/  LEA R6, P3, R222, R13, 0x2 ;  /* 0x0000000dde067211 */ /* 0x000fe200078610ff */
[----:B------:R-:W-:-:S02]  /*ba40*/  ULDC UR4, c[0x0][0x22c] ;  /* 0x00008b0000047ab9 */ /* 0x000fc40000000800 */
[----:B------:R-:W-:Y:S01]  /*ba50*/  @P5 STG.E desc[UR14][R180.64], R11 ;  /* 0x0000000bb4005986 */ /* 0x000fe2000c10190e */
[----:B------:R-:W-:Y:S01]  /*ba60*/  ISETP.LT.AND P4, PT, R239, UR4, !P0 ;  /* 0x00000004ef007c0c */ /* 0x000fe2000c781270 */
[----:B------:R-:W-:Y:S01]  /*ba70*/  ULDC UR4, c[0x0][0x22c] ;  /* 0x00008b0000047ab9 */ /* 0x000fe20000000800 */
[----:B-1----:R-:W-:Y:S02]  /*ba80*/  LEA R8, P5, R182, R13, 0x2 ;  /* 0x0000000db6087211 */ /* 0x002fe400078a10ff */
[-C--:B------:R-:W-:Y:S02]  /*ba90*/  LEA.HI.X.SX32 R7, R222, R12.reuse, 0x2, P3 ;  /* 0x0000000cde077211 */ /* 0x080fe400018f16ff */
[----:B------:R-:W-:Y:S01]  /*baa0*/  LEA.HI.X.SX32 R9, R182, R12, 0x2, P5 ;  /* 0x0000000cb6097211 */ /* 0x000fe200028f16ff */
[----:B------:R-:W-:Y:S01]  /*bab0*/  IMAD R182, R3, 0x4, R10 ;  /* 0x0000000403b67824 */ /* 0x000fe200078e020a */
[----:B------:R-:W-:Y:S01]  /*bac0*/  ISETP.LT.AND P3, PT, R235, UR4, !P0 ;  /* 0x00000004eb007c0c */ /* 0x000fe2000c761270 */
[----:B------:R1:W-:Y:S01]  /*bad0*/  @P2 STG.E desc[UR14][R6.64], R24 ;  /* 0x0000001806002986 */ /* 0x0003e2000c10190e */
[----:B------:R-:W-:-:S02]  /*bae0*/  ULDC UR4, c[0x0][0x22c] ;  /* 0x00008b0000047ab9 */ /* 0x000fc40000000800 */
[----:B------:R-:W-:Y:S01]  /*baf0*/  ISETP.LT.AND P5, PT, R236, UR4, !P0 ;  /* 0x00000004ec007c0c */ /* 0x000fe2000c7a1270 */
[----:B------:R2:W-:Y:S01]  /*bb00*/  @P6 STG.E desc[UR14][R8.64], R28 ;  /* 0x0000001c08006986 */ /* 0x0005e2000c10190e */
[----:B------:R-:W-:Y:S01]  /*bb10*/  ULDC UR4, c[0x0][0x22c] ;  /* 0x00008b0000047ab9 */ /* 0x000fe20000000800 */
[-C--:B-1----:R-:W-:Y:S02]  /*bb20*/  LEA R6, P2, R10, R13.reuse, 0x2 ;  /* 0x0000000d0a067211 */ /* 0x082fe400078410ff */
[----:B--2---:R-:W-:Y:S02]  /*bb30*/  LEA R8, P6, R182, R13, 0x2 ;  /* 0x0000000db6087211 */ /* 0x004fe400078c10ff */
[-C--:B------:R-:W-:Y:S01]  /*bb40*/  LEA.HI.X.SX32 R7, R10, R12.reuse, 0x2, P2 ;  /* 0x0000000c0a077211 */ /* 0x080fe200010f16ff */
[C---:B------:R-:W-:Y:S01]  /*bb50*/  IMAD R10, R3.reuse, 0x4, R182 ;  /* 0x00000004030a7824 */ /* 0x040fe200078e02b6 */
[----:B------:R-:W-:Y:S02]  /*bb60*/  LEA.HI.X.SX32 R9, R182, R12, 0x2, P6 ;  /* 0x0000000cb6097211 */ /* 0x000fe400030f16ff */
[----:B------:R-:W-:Y:S01]  /*bb70*/  ISETP.LT.AND P2, PT, R232, UR4, !P0 ;  /* 0x00000004e8007c0c */ /* 0x000fe2000c741270 */
[----:B------:R1:W-:Y:S01]  /*bb80*/  @P1 STG.E desc[UR14][R6.64], R25 ;  /* 0x0000001906001986 */ /* 0x0003e2000c10190e */
[----:B------:R-:W-:Y:S01]  /*bb90*/  IMAD R24, R3, 0x4, R10 ;  /* 0x0000000403187824 */ /* 0x000fe200078e020a */
[----:B------:R-:W-:-:S02]  /*bba0*/  ULDC UR4, c[0x0][0x22c] ;  /* 0x00008b0000047ab9 */ /* 0x000fc40000000800 */
[----:B------:R2:W-:Y:S01]  /*bbb0*/  @P4 STG.E desc[UR14][R8.64], R29 ;  /* 0x0000001d08004986 */ /* 0x0005e2000c10190e */
[----:B------:R-:W-:Y:S01]  /*bbc0*/  ISETP.LT.AND P6, PT, R231, UR4, !P0 ;  /* 0x00000004e7007c0c */ /* 0x000fe2000c7c1270 */
        /* <DEDUP_REMOVED lines=167> */
[----:B------:R-:W-:Y:S01]  /*c640*/  IMAD R26, R3, 0x4, R24 ;  /* 0x00000004031a7824 */ /* 0x000fe200078e0218 */
[----:B------:R-:W-:Y:S01]  /*c650*/  ISETP.LT.AND P5, PT, R185, UR4, !P0 ;  /* 0x00000004b9007c0c */ /* 0x000fe2000c7a1270 */
[----:B------:R-:W-:Y:S02]  /*c660*/  ULDC UR4, c[0x0][0x22c] ;  /* 0x00008b0000047ab9 */ /* 0x000fe40000000800 */
[----:B------:R-:W-:Y:S01]  /*c670*/  IMAD R28, R3, 0x4, R26 ;  /* 0x00000004031c7824 */ /* 0x000fe200078e021a */
[-C--:B-1----:R-:W-:Y:S02]  /*c680*/  LEA R6, P2, R10, R13.reuse, 0x2 ;  /* 0x0000000d0a067211 */ /* 0x082fe400078410ff */
[----:B--2---:R-:W-:Y:S02]  /*c690*/  LEA R8, P6, R24, R13, 0x2 ;  /* 0x0000000d18087211 */ /* 0x004fe400078c10ff */
[----:B------:R-:W-:-:S02]  /*c6a0*/  LEA.HI.X.SX32 R7, R10, R12, 0x2, P2 ;  /* 0x0000000c0a077211 */ /* 0x000fc400010f16ff */
[-C--:B------:R-:W-:Y:S02]  /*c6b0*/  LEA.HI.X.SX32 R9, R24, R12.reuse, 0x2, P6 ;  /* 0x0000000c18097211 */ /* 0x080fe400030f16ff */
[----:B------:R-:W-:Y:S01]  /*c6c0*/  ISETP.LT.AND P2, PT, R184, UR4, !P0 ;  /* 0x00000004b8007c0c */ /* 0x000fe2000c741270 */
[----:B------:R1:W-:Y:S01]  /*c6d0*/  @P1 STG.E desc[UR14][R6.64], R128 ;  /* 0x0000008006001986 */ /* 0x0003e2000c10190e */
[-C--:B------:R-:W-:Y:S01]  /*c6e0*/  LEA R10, P1, R26, R13.reuse, 0x2 ;  /* 0x0000000d1a0a7211 */ /* 0x080fe200078210ff */
[----:B------:R-:W-:Y:S02]  /*c6f0*/  ULDC UR4, c[0x0][0x22c] ;  /* 0x00008b0000047ab9 */ /* 0x000fe40000000800 */
[----:B------:R2:W-:Y:S01]  /*c700*/  @P4 STG.E desc[UR14][R8.64], R116 ;  /* 0x0000007408004986 */ /* 0x0005e2000c10190e */
[----:B------:R-:W-:Y:S02]  /*c710*/  LEA R24, P4, R28, R13, 0x2 ;  /* 0x0000000d1c187211 */ /* 0x000fe400078810ff */
[-C--:B------:R-:W-:Y:S01]  /*c720*/  LEA.HI.X.SX32 R11, R26, R12.reuse, 0x2, P1 ;  /* 0x0000000c1a0b7211 */ /* 0x080fe200008f16ff */
[----:B------:R-:W-:Y:S01]  /*c730*/  IMAD R26, R3, 0x4, R28 ;  /* 0x00000004031a7824 */ /* 0x000fe200078e021c */
[----:B------:R-:W-:-:S02]  /*c740*/  LEA.HI.X.SX32 R25, R28, R12, 0x2, P4 ;  /* 0x0000000c1c197211 */ /* 0x000fc400020f16ff */
[----:B------:R-:W-:Y:S01]  /*c750*/  ISETP.LT.AND P6, PT, R179, UR4, !P0 ;  /* 0x00000004b3007c0c */ /* 0x000fe2000c7c1270 */
[----:B------:R4:W-:Y:S01]  /*c760*/  @P3 STG.E desc[UR14][R10.64], R129 ;  /* 0x000000810a003986 */ /* 0x0009e2000c10190e */
[C---:B------:R-:W-:Y:S01]  /*c770*/  IMAD R28, R3.reuse, 0x4, R26 ;  /* 0x00000004031c7824 */ /* 0x040fe200078e021a */
[-C--:B-1----:R-:W-:Y:S01]  /*c780*/  LEA R6, P3, R26, R13.reuse, 0x2 ;  /* 0x0000000d1a067211 */ /* 0x082fe200078610ff */
[----:B------:R-:W-:Y:S01]  /*c790*/  ULDC UR4, c[0x0][0x22c] ;  /* 0x00008b0000047ab9 */ /* 0x000fe20000000800 */
[----:B------:R1:W-:Y:S01]  /*c7a0*/  @P5 STG.E desc[UR14][R24.64], R117 ;  /* 0x0000007518005986 */ /* 0x0003e2000c10190e */
[----:B------:R-:W-:Y:S01]  /*c7b0*/  ISETP.LT.AND P1, PT, R178, UR4, !P0 ;  /* 0x00000004b2007c0c */ /* 0x000fe2000c721270 */
[----:B------:R-:W-:Y:S01]  /*c7c0*/  ULDC UR4, c[0x0][0x22c] ;  /* 0x00008b0000047ab9 */ /* 0x000fe20000000800 */
[----:B--2---:R-:W-:Y:S02]  /*c7d0*/  LEA R8, P5, R28, R13, 0x2 ;  /* 0x0000000d1c087211 */ /* 0x004fe400078a10ff */
[-C--:B------:R-:W-:Y:S01]  /*c7e0*/  LEA.HI.X.SX32 R7, R26, R12.reuse, 0x2, P3 ;  /* 0x0000000c1a077211 */ /* 0x080fe200018f16ff */
[----:B------:R-:W-:Y:S01]  /*c7f0*/  IMAD R26, R3, 0x4, R28 ;  /* 0x00000004031a7824 */ /* 0x000fe200078e021c */
[----:B------:R-:W-:-:S02]  /*c800*/  LEA.HI.X.SX32 R9, R28, R12, 0x2, P5 ;  /* 0x0000000c1c097211 */ /* 0x000fc400028f16ff */
[----:B------:R-:W-:Y:S01]  /*c810*/  ISETP.LT.AND P4, PT, R177, UR4, !P0 ;  /* 0x00000004b1007c0c */ /* 0x000fe2000c781270 */
[C---:B------:R-:W-:Y:S01]  /*c820*/  IMAD R28, R3.reuse, 0x4, R26 ;  /* 0x00000004031c7824 */ /* 0x040fe200078e021a */
[----:B------:R2:W-:Y:S01]  /*c830*/  @P2 STG.E desc[UR14][R6.64], R130 ;  /* 0x0000008206002986 */ /* 0x0005e2000c10190e */
[-C--:B----4-:R-:W-:Y:S01]  /*c840*/  LEA R10, P2, R26, R13.reuse, 0x2 ;  /* 0x0000000d1a0a7211 */ /* 0x090fe200078410ff */
[----:B------:R-:W-:Y:S01]  /*c850*/  ULDC UR4, c[0x0][0x22c] ;  /* 0x00008b0000047ab9 */ /* 0x000fe20000000800 */
[----:B------:R-:W-:Y:S01]  /*c860*/  IMAD R30, R3, 0x4, R28 ;  /* 0x00000004031e7824 */ /* 0x000fe200078e021c */
[----:B------:R4:W-:Y:S01]  /*c870*/  @P6 STG.E desc[UR14][R8.64], R118 ;  /* 0x0000007608006986 */ /* 0x0009e2000c10190e */
[----:B-1----:R-:W-:Y:S02]  /*c880*/  LEA R24, P6, R28, R13, 0x2 ;  /* 0x0000000d1c187211 */ /* 0x002fe400078c10ff */
[----:B------:R-:W-:Y:S01]  /*c890*/  ISETP.LT.AND P3, PT, R176, UR4, !P0 ;  /* 0x00000004b0007c0c */ /* 0x000fe2000c761270 */
[----:B------:R-:W-:Y:S01]  /*c8a0*/  ULDC UR4, c[0x0][0x22c] ;  /* 0x00008b0000047ab9 */ /* 0x000fe20000000800 */
[----:B------:R-:W-:-:S02]  /*c8b0*/  LEA.HI.X.SX32 R11, R26, R12, 0x2, P2 ;  /* 0x0000000c1a0b7211 */ /* 0x000fc400010f16ff */
[-C--:B------:R-:W-:Y:S01]  /*c8c0*/  LEA.HI.X.SX32 R25, R28, R12.reuse, 0x2, P6 ;  /* 0x0000000c1c197211 */ /* 0x080fe200030f16ff */
[----:B------:R-:W-:Y:S01]  /*c8d0*/  IMAD R28, R3, 0x4, R30 ;  /* 0x00000004031c7824 */ /* 0x000fe200078e021e */
[----:B------:R-:W-:Y:S01]  /*c8e0*/  ISETP.LT.AND P5, PT, R175, UR4, !P0 ;  /* 0x00000004af007c0c */ /* 0x000fe2000c7a1270 */
[----:B------:R1:W-:Y:S01]  /*c8f0*/  @P1 STG.E desc[UR14][R10.64], R131 ;  /* 0x000000830a001986 */ /* 0x0003e2000c10190e */
[-C--:B--2---:R-:W-:Y:S01]  /*c900*/  LEA R6, P6, R30, R13.reuse, 0x2 ;  /* 0x0000000d1e067211 */ /* 0x084fe200078c10ff */
[----:B----4-:R-:W-:Y:S01]  /*c910*/  IMAD R8, R3, 0x4, R28 ;  /* 0x0000000403087824 */ /* 0x010fe200078e021c */
[----:B------:R-:W-:Y:S01]  /*c920*/  ULDC UR4, c[0x0][0x22c] ;  /* 0x00008b0000047ab9 */ /* 0x000fe20000000800 */
[----:B------:R2:W-:Y:S01]  /*c930*/  @P4 STG.E desc[UR14][R24.64], R119 ;  /* 0x0000007718004986 */ /* 0x0005e2000c10190e */
[----:B------:R-:W-:Y:S02]  /*c940*/  LEA R26, P4, R28, R13, 0x2 ;  /* 0x0000000d1c1a7211 */ /* 0x000fe400078810ff */
[----:B------:R-:W-:-:S02]  /*c950*/  LEA.HI.X.SX32 R7, R30, R12, 0x2, P6 ;  /* 0x0000000c1e077211 */ /* 0x000fc400030f16ff */
[-C--:B------:R-:W-:Y:S02]  /*c960*/  LEA.HI.X.SX32 R27, R28, R12.reuse, 0x2, P4 ;  /* 0x0000000c1c1b7211 */ /* 0x080fe400020f16ff */
[----:B------:R-:W-:Y:S01]  /*c970*/  ISETP.LT.AND P2, PT, R174, UR4, !P0 ;  /* 0x00000004ae007c0c */ /* 0x000fe2000c741270 */
[C---:B-1----:R-:W-:Y:S01]  /*c980*/  IMAD R10, R3.reuse, 0x4, R8 ;  /* 0x00000004030a7824 */ /* 0x042fe200078e0208 */
[----:B------:R1:W-:Y:S01]  /*c990*/  @P3 STG.E desc[UR14][R6.64], R144 ;  /* 0x0000009006003986 */ /* 0x0003e2000c10190e */
[-C--:B------:R-:W-:Y:S01]  /*c9a0*/  LEA R28, P3, R8, R13.reuse, 0x2 ;  /* 0x0000000d081c7211 */ /* 0x080fe200078610ff */
[----:B------:R-:W-:Y:S01]  /*c9b0*/  ULDC UR4, c[0x0][0x22c] ;  /* 0x00008b0000047ab9 */ /* 0x000fe20000000800 */
[C---:B--2---:R-:W-:Y:S01]  /*c9c0*/  IMAD R24, R3.reuse, 0x4, R10 ;  /* 0x0000000403187824 */ /* 0x044fe200078e020a */
[----:B---3--:R-:W-:Y:S01]  /*c9d0*/  @P5 STG.E desc[UR14][R26.64], R140 ;  /* 0x0000008c1a005986 */ /* 0x008fe2000c10190e */
[----:B------:R-:W-:Y:S02]  /*c9e0*/  LEA R30, P5, R10, R13, 0x2 ;  /* 0x0000000d0a1e7211 */ /* 0x000fe400078a10ff */
[-C--:B------:R-:W-:Y:S01]  /*c9f0*/  LEA.HI.X.SX32 R29, R8, R12.reuse, 0x2, P3 ;  /* 0x0000000c081d7211 */ /* 0x080fe200018f16ff */
[----:B------:R-:W-:Y:S01]  /*ca00*/  IMAD R70, R3, 0x4, R24 ;  /* 0x0000000403467824 */ /* 0x000fe200078e0218 */
[----:B------:R-:W-:-:S02]  /*ca10*/  LEA.HI.X.SX32 R31, R10, R12, 0x2, P5 ;  /* 0x0000000c0a1f7211 */ /* 0x000fc400028f16ff */
[----:B------:R-:W2:Y:S01]  /*ca20*/  LDS.128 R8, [R2+UR7] ;  /* 0x0000000702087984 */ /* 0x000ea20008000c00 */
[C---:B-1----:R-:W-:Y:S01]  /*ca30*/  LEA R6, P5, R24.reuse, R13, 0x2 ;  /* 0x0000000d18067211 */ /* 0x042fe200078a10ff */
[----:B------:R-:W-:Y:S01]  /*ca40*/  IMAD R80, R3, 0x4, R70 ;  /* 0x0000000403507824 */ /* 0x000fe200078e0246 */
[----:B------:R-:W-:Y:S01]  /*ca50*/  ISETP.LT.AND P1, PT, R173, UR4, !P0 ;  /* 0x00000004ad007c0c */ /* 0x000fe2000c721270 */
[----:B------:R-:W-:Y:S01]  /*ca60*/  ULDC UR4, c[0x0][0x22c] ;  /* 0x00008b0000047ab9 */ /* 0x000fe20000000800 */
[----:B------:R-:W-:Y:S01]  /*ca70*/  LEA.HI.X.SX32 R7, R24, R12, 0x2, P5 ;  /* 0x0000000c18077211 */ /* 0x000fe200028f16ff */
[----:B------:R1:W-:Y:S01]  /*ca80*/  @P2 STG.E desc[UR14][R28.64], R145 ;  /* 0x000000911c002986 */ /* 0x0003e2000c10190e */
[----:B------:R-:W-:Y:S01]  /*ca90*/  ISETP.LT.AND P6, PT, R172, UR4, !P0 ;  /* 0x00000004ac007c0c */ /* 0x000fe2000c7c1270 */
[----:B------:R-:W-:Y:S02]  /*caa0*/  ULDC UR4, c[0x0][0x22c] ;  /* 0x00008b0000047ab9 */ /* 0x000fe40000000800 */
[----:B------:R-:W3:Y:S01]  /*cab0*/  LDS.128 R24, [R237+UR7] ;  /* 0x00000007ed187984 */ /* 0x000ee20008000c00 */
[----:B------:R-:W-:Y:S01]  /*cac0*/  ISETP.LT.AND P4, PT, R171, UR4, !P0 ;  /* 0x00000004ab007c0c */ /* 0x000fe2000c781270 */
[----:B------:R-:W-:-:S02]  /*cad0*/  ULDC UR4, c[0x0][0x22c] ;  /* 0x00008b0000047ab9 */ /* 0x000fc40000000800 */
[----:B------:R-:W-:Y:S01]  /*cae0*/  ISETP.LT.AND P3, PT, R170, UR4, !P0 ;  /* 0x00000004aa007c0c */ /* 0x000fe2000c761270 */
[----:B------:R-:W-:Y:S01]  /*caf0*/  ULDC UR4, c[0x0][0x22c] ;  /* 0x00008b0000047ab9 */ /* 0x000fe20000000800 */
[----:B------:R-:W-:Y:S01]  /*cb00*/  @P1 STG.E desc[UR14][R30.64], R141 ;  /* 0x0000008d1e001986 */ /* 0x000fe2000c10190e */
[----:B------:R-:W-:Y:S01]  /*cb10*/  ISETP.LT.AND P2, PT, R169, UR4, !P0 ;  /* 0x00000004a9007c0c */ /* 0x000fe2000c741270 */
[----:B------:R-:W-:Y:S01]  /*cb20*/  ULDC UR4, c[0x0][0x22c] ;  /* 0x00008b0000047ab9 */ /* 0x000fe20000000800 */
[-C--:B-1----:R-:W-:Y:S01]  /*cb30*/  LEA R28, P1, R70, R13.reuse, 0x2 ;  /* 0x0000000d461c7211 */ /* 0x082fe200078210ff */
[----:B------:R1:W-:Y:S01]  /*cb40*/  @P6 STG.E desc[UR14][R6.64], R146 ;  /* 0x0000009206006986 */ /* 0x0003e2000c10190e */
[-C--:B------:R-:W-:Y:S02]  /*cb50*/  LEA R68, P6, R80, R13.reuse, 0x2 ;  /* 0x0000000d50447211 */ /* 0x080fe400078c10ff */
[-C--:B------:R-:W-:Y:S01]  /*cb60*/  LEA.HI.X.SX32 R29, R70, R12.reuse, 0x2, P1 ;  /* 0x0000000c461d7211 */ /* 0x080fe200008f16ff */
[C---:B------:R-:W-:Y:S01]  /*cb70*/  IMAD R70, R3.reuse, 0x4, R80 ;  /* 0x0000000403467824 */ /* 0x040fe200078e0250 */
[----:B------:R-:W-:Y:S01]  /*cb80*/  LEA.HI.X.SX32 R69, R80, R12, 0x2, P6 ;  /* 0x0000000c50457211 */ /* 0x000fe200030f16ff */
[----:B------:R-:W-:Y:S01]  /*cb90*/  LDS.128 R236, [R237+UR7+0x800] ;  /* 0x00080007edec7984 */ /* 0x000fe20008000c00 */
[----:B------:R-:W-:Y:S01]  /*cba0*/  ISETP.LT.AND P5, PT, R168, UR4, !P0 ;  /* 0x00000004a8007c0c */ /* 0x000fe2000c7a1270 */
[----:B------:R-:W-:Y:S01]  /*cbb0*/  IMAD R80, R3, 0x4, R70 ;  /* 0x0000000403507824 */ /* 0x000fe200078e0246 */
[----:B------:R-:W-:Y:S01]  /*cbc0*/  ULDC UR4, c[0x0][0x22c] ;  /* 0x00008b0000047ab9 */ /* 0x000fe20000000800 */
[----:B------:R4:W-:Y:S01]  /*cbd0*/  @P4 STG.E desc[UR14][R28.64], R142 ;  /* 0x0000008e1c004986 */ /* 0x0009e2000c10190e */
[----:B------:R-:W-:Y:S01]  /*cbe0*/  ISETP.LT.AND P1, PT, R162, UR4, !P0 ;  /* 0x00000004a2007c0c */ /* 0x000fe2000c721270 */
[----:B------:R-:W-:Y:S01]  /*cbf0*/  ULDC UR4, c[0x0][0x22c] ;  /* 0x00008b0000047ab9 */ /* 0x000fe20000000800 */
[-C--:B-1----:R-:W-:Y:S01]  /*cc00*/  LEA R6, P4, R70, R13.reuse, 0x2 ;  /* 0x0000000d46067211 */ /* 0x082fe200078810ff */
[----:B------:R1:W-:Y:S01]  /*cc10*/  @P3 STG.E desc[UR14][R68.64], R147 ;  /* 0x0000009344003986 */ /* 0x0003e2000c10190e */
[----:B------:R-:W-:-:S02]  /*cc20*/  LEA R30, P3, R80, R13, 0x2 ;  /* 0x0000000d501e7211 */ /* 0x000fc400078610ff */
[-C--:B------:R-:W-:Y:S01]  /*cc30*/  LEA.HI.X.SX32 R7, R70, R12.reuse, 0x2, P4 ;  /* 0x0000000c46077211 */ /* 0x080fe200020f16ff */
[----:B------:R-:W-:Y:S01]  /*cc40*/  IMAD R70, R3, 0x4, R80 ;  /* 0x0000000403467824 */ /* 0x000fe200078e0250 */
[-C--:B------:R-:W-:Y:S02]  /*cc50*/  LEA.HI.X.SX32 R31, R80, R12.reuse, 0x2, P3 ;  /* 0x0000000c501f7211 */ /* 0x080fe400018f16ff */
[----:B------:R-:W-:Y:S01]  /*cc60*/  ISETP.LT.AND P6, PT, R165, UR4, !P0 ;  /* 0x00000004a5007c0c */ /* 0x000fe2000c7c1270 */
[----:B------:R3:W-:Y:S01]  /*cc70*/  @P2 STG.E desc[UR14][R6.64], R143 ;  /* 0x0000008f06002986 */ /* 0x0007e2000c10190e */
[----:B------:R-:W-:Y:S01]  /*cc80*/  IMAD R80, R3, 0x4, R70 ;  /* 0x0000000403507824 */ /* 0x000fe200078e0246 */
[CC--:B----4-:R-:W-:Y:S01]  /*cc90*/  LEA R28, P2, R70.reuse, R13.reuse, 0x2 ;  /* 0x0000000d461c7211 */ /* 0x0d0fe200078410ff */
[----:B------:R-:W-:Y:S01]  /*cca0*/  ULDC UR4, c[0x0][0x22c] ;  /* 0x00008b0000047ab9 */ /* 0x000fe20000000800 */
[----:B--2---:R2:W-:Y:S01]  /*ccb0*/  @P5 STG.E desc[UR14][R30.64], R8 ;  /* 0x000000081e005986 */ /* 0x0045e2000c10190e */
[----:B------:R-:W-:Y:S01]  /*ccc0*/  ISETP.LT.AND P4, PT, R155, UR4, !P0 ;  /* 0x000000049b007c0c */ /* 0x000fe2000c781270 */
[----:B------:R-:W-:Y:S01]  /*ccd0*/  ULDC UR4, c[0x0][0x22c] ;  /* 0x00008b0000047ab9 */ /* 0x000fe20000000800 */
[----:B------:R-:W-:Y:S01]  /*cce0*/  LEA.HI.X.SX32 R29, R70, R12, 0x2, P2 ;  /* 0x0000000c461d7211 */ /* 0x000fe200010f16ff */
[----:B------:R-:W-:Y:S01]  /*ccf0*/  IMAD R70, R3, 0x4, R80 ;  /* 0x0000000403467824 */ /* 0x000fe200078e0250 */
[----:B-1----:R-:W-:-:S02]  /*cd00*/  LEA R68, P5, R80, R13, 0x2 ;  /* 0x0000000d50447211 */ /* 0x002fc400078a10ff */
[----:B------:R-:W-:Y:S01]  /*cd10*/  ISETP.LT.AND P3, PT, R167, UR4, !P0 ;  /* 0x00000004a7007c0c */ /* 0x000fe2000c761270 */
[----:B---3--:R1:W-:Y:S01]  /*cd20*/  @P1 STG.E desc[UR14][R28.64], R24 ;  /* 0x000000181c001986 */ /* 0x0083e2000c10190e */
[-C--:B------:R-:W-:Y:S01]  /*cd30*/  LEA.HI.X.SX32 R69, R80, R12.reuse, 0x2, P5 ;  /* 0x0000000c50457211 */ /* 0x080fe200028f16ff */
[C---:B------:R-:W-:Y:S01]  /*cd40*/  IMAD R80, R3.reuse, 0x4, R70 ;  /* 0x0000000403507824 */ /* 0x040fe200078e0246 */
[CC--:B------:R-:W-:Y:S01]  /*cd50*/  LEA R6, P1, R70.reuse, R13.reuse, 0x2 ;  /* 0x0000000d46067211 */ /* 0x0c0fe200078210ff */
[----:B------:R-:W-:Y:S02]  /*cd60*/  ULDC UR4, c[0x0][0x22c] ;  /* 0x00008b0000047ab9 */ /* 0x000fe40000000800 */
[----:B------:R3:W-:Y:S01]  /*cd70*/  @P6 STG.E desc[UR14][R68.64], R9 ;  /* 0x0000000944006986 */ /* 0x0007e2000c10190e */
[----:B------:R-:W-:Y:S01]  /*cd80*/  LEA.HI.X.SX32 R7, R70, R12, 0x2, P1 ;  /* 0x0000000c46077211 */ /* 0x000fe200008f16ff */
[----:B------:R-:W-:Y:S01]  /*cd90*/  IMAD R70, R3, 0x4, R80 ;  /* 0x0000000403467824 */ /* 0x000fe200078e0250 */
[----:B--2---:R-:W-:-:S02]  /*cda0*/  LEA R30, P6, R80, R13, 0x2 ;  /* 0x0000000d501e7211 */ /* 0x004fc400078c10ff */
[----:B------:R-:W-:Y:S01]  /*cdb0*/  ISETP.LT.AND P2, PT, R166, UR4, !P0 ;  /* 0x00000004a6007c0c */ /* 0x000fe2000c741270 */
[----:B------:R-:W-:Y:S01]  /*cdc0*/  ULDC UR4, c[0x0][0x22c] ;  /* 0x00008b0000047ab9 */ /* 0x000fe20000000800 */
[-C--:B------:R-:W-:Y:S01]  /*cdd0*/  LEA.HI.X.SX32 R31, R80, R12.reuse, 0x2, P6 ;  /* 0x0000000c501f7211 */ /* 0x080fe200030f16ff */
[----:B------:R2:W-:Y:S01]  /*cde0*/  @P4 STG.E desc[UR14][R6.64], R25 ;  /* 0x0000001906004986 */ /* 0x0005e2000c10190e */
[C---:B-1----:R-:W-:Y:S01]  /*cdf0*/  IMAD R24, R3.reuse, 0x4, R70 ;  /* 0x0000000403187824 */ /* 0x042fe200078e0246 */
[-C--:B------:R-:W-:Y:S02]  /*ce00*/  LEA R8, P4, R70, R13.reuse, 0x2 ;  /* 0x0000000d46087211 */ /* 0x080fe400078810ff */
[----:B------:R-:W-:Y:S01]  /*ce10*/  ISETP.LT.AND P5, PT, R164, UR4, !P0 ;  /* 0x00000004a4007c0c */ /* 0x000fe2000c7a1270 */
[----:B------:R-:W-:Y:S01]  /*ce20*/  ULDC UR4, c[0x0][0x22c] ;  /* 0x00008b0000047ab9 */ /* 0x000fe20000000800 */
[----:B------:R1:W-:Y:S01]  /*ce30*/  @P3 STG.E desc[UR14][R30.64], R10 ;  /* 0x0000000a1e003986 */ /* 0x0003e2000c10190e */
[----:B---3--:R-:W-:Y:S01]  /*ce40*/  LEA.HI.X.SX32 R9, R70, R12, 0x2, P4 ;  /* 0x0000000c46097211 */ /* 0x008fe200020f16ff */
[----:B------:R-:W-:Y:S01]  /*ce50*/  IMAD R68, R3, 0x4, R24 ;  /* 0x0000000403447824 */ /* 0x000fe200078e0218 */
[----:B------:R-:W-:-:S02]  /*ce60*/  LEA R28, P3, R24, R13, 0x2 ;  /* 0x0000000d181c7211 */ /* 0x000fc400078610ff */
[----:B------:R-:W-:Y:S01]  /*ce70*/  ISETP.LT.AND P1, PT, R163, UR4, !P0 ;  /* 0x00000004a3007c0c */ /* 0x000fe2000c721270 */
[----:B------:R-:W-:Y:S01]  /*ce80*/  ULDC UR4, c[0x0][0x22c] ;  /* 0x00008b0000047ab9 */ /* 0x000fe20000000800 */
[-C--:B------:R-:W-:Y:S01]  /*ce90*/  LEA.HI.X.SX32 R29, R24, R12.reuse, 0x2, P3 ;  /* 0x0000000c181d7211 */ /* 0x080fe200018f16ff */
[----:B------:R3:W-:Y:S01]  /*cea0*/  @P2 STG.E desc[UR14][R8.64], R26 ;  /* 0x0000001a08002986 */ /* 0x0007e2000c10190e */
[----:B------:R-:W-:Y:S01]  /*ceb0*/  IMAD R70, R3, 0x4, R68 ;  /* 0x0000000403467824 */ /* 0x000fe200078e0244 */
[CC--:B--2---:R-:W-:Y:S02]  /*cec0*/  LEA R6, P2, R68.reuse, R13.reuse, 0x2 ;  /* 0x0000000d44067211 */ /* 0x0c4fe400078410ff */
[----:B------:R-:W-:Y:S01]  /*ced0*/  ISETP.LT.AND P6, PT, R161, UR4, !P0 ;  /* 0x00000004a1007c0c */ /* 0x000fe2000c7c1270 */
[----:B------:R-:W-:Y:S01]  /*cee0*/  ULDC UR4, c[0x0][0x22c] ;  /* 0x00008b0000047ab9 */ /* 0x000fe20000000800 */
[----:B------:R2:W-:Y:S01]  /*cef0*/  @P5 STG.E desc[UR14][R28.64], R11 ;  /* 0x0000000b1c005986 */ /* 0x0005e2000c10190e */
[----:B------:R-:W-:Y:S01]  /*cf00*/  LEA.HI.X.SX32 R7, R68, R12, 0x2, P2 ;  /* 0x0000000c44077211 */ /* 0x000fe200010f16ff */
[----:B-1----:R-:W-:Y:S01]  /*cf10*/  IMAD R30, R3, 0x4, R70 ;  /* 0x00000004031e7824 */ /* 0x002fe200078e0246 */
[----:B------:R-:W-:-:S02]  /*cf20*/  LEA R24, P5, R70, R13, 0x2 ;  /* 0x0000000d46187211 */ /* 0x000fc400078a10ff */
[----:B------:R-:W-:Y:S01]  /*cf30*/  ISETP.LT.AND P4, PT, R160, UR4, !P0 ;  /* 0x00000004a0007c0c */ /* 0x000fe2000c781270 */
[----:B------:R-:W-:Y:S01]  /*cf40*/  ULDC UR4, c[0x0][0x22c] ;  /* 0x00008b0000047ab9 */ /* 0x000fe20000000800 */
[-C--:B------:R-:W-:Y:S01]  /*cf50*/  LEA.HI.X.SX32 R25, R70, R12.reuse, 0x2, P5 ;  /* 0x0000000c46197211 */ /* 0x080fe200028f16ff */
[----:B------:R1:W-:Y:S01]  /*cf60*/  @P1 STG.E desc[UR14][R6.64], R27 ;  /* 0x0000001b06001986 */ /* 0x0003e2000c10190e */
[----:B---3--:R-:W-:Y:S01]  /*cf70*/  IMAD R26, R3, 0x4, R30 ;  /* 0x00000004031a7824 */ /* 0x008fe200078e021e */
[CC--:B------:R-:W-:Y:S02]  /*cf80*/  LEA R8, P1, R30.reuse, R13.reuse, 0x2 ;  /* 0x0000000d1e087211 */ /* 0x0c0fe400078210ff */
[----:B------:R-:W-:Y:S01]  /*cf90*/  ISETP.LT.AND P3, PT, R159, UR4, !P0 ;  /* 0x000000049f007c0c */ /* 0x000fe2000c761270 */
[----:B------:R-:W-:Y:S01]  /*cfa0*/  ULDC UR4, c[0x0][0x22c] ;  /* 0x00008b0000047ab9 */ /* 0x000fe20000000800 */
[----:B------:R3:W-:Y:S01]  /*cfb0*/  @P6 STG.E desc[UR14][R24.64], R16 ;  /* 0x0000001018006986 */ /* 0x0007e2000c10190e */
[----:B------:R-:W-:Y:S01]  /*cfc0*/  LEA.HI.X.SX32 R9, R30, R12, 0x2, P1 ;  /* 0x0000000c1e097211 */ /* 0x000fe200008f16ff */
[----:B--2---:R-:W-:Y:S01]  /*cfd0*/  IMAD R28, R3, 0x4, R26 ;  /* 0x00000004031c7824 */ /* 0x004fe200078e021a */
[----:B------:R-:W-:-:S02]  /*cfe0*/  LEA R10, P6, R26, R13, 0x2 ;  /* 0x0000000d1a0a7211 */ /* 0x000fc400078c10ff */
[----:B------:R-:W-:Y:S01]  /*cff0*/  ISETP.LT.AND P2, PT, R158, UR4, !P0 ;  /* 0x000000049e007c0c */ /* 0x000fe2000c741270 */
[----:B------:R-:W-:Y:S01]  /*d000*/  ULDC UR4, c[0x0][0x22c] ;  /* 0x00008b0000047ab9 */ /* 0x000fe20000000800 */
[-C--:B------:R-:W-:Y:S01]  /*d010*/  LEA.HI.X.SX32 R11, R26, R12.reuse, 0x2, P6 ;  /* 0x0000000c1a0b7211 */ /* 0x080fe200030f16ff */
[----:B------:R2:W-:Y:S01]  /*d020*/  @P4 STG.E desc[UR14][R8.64], R20 ;  /* 0x0000001408004986 */ /* 0x0005e2000c10190e */
[----:B------:R-:W-:Y:S01]  /*d030*/  IMAD R26, R3, 0x4, R28 ;  /* 0x00000004031a7824 */ /* 0x000fe200078e021c */
[CC--:B-1----:R-:W-:Y:S02]  /*d040*/  LEA R6, P4, R28.reuse, R13.reuse, 0x2 ;  /* 0x0000000d1c067211 */ /* 0x0c2fe400078810ff */
[----:B------:R-:W-:Y:S01]  /*d050*/  ISETP.LT.AND P5, PT, R157, UR4, !P0 ;  /* 0x000000049d007c0c */ /* 0x000fe2000c7a1270 */
[----:B------:R-:W-:Y:S01]  /*d060*/  ULDC UR4, c[0x0][0x22c] ;  /* 0x00008b0000047ab9 */ /* 0x000fe20000000800 */
[----:B------:R1:W-:Y:S01]  /*d070*/  @P3 STG.E desc[UR14][R10.64], R17 ;  /* 0x000000110a003986 */ /* 0x0003e2000c10190e */
[----:B------:R-:W-:Y:S01]  /*d080*/  LEA.HI.X.SX32 R7, R28, R12, 0x2, P4 ;  /* 0x0000000c1c077211 */ /* 0x000fe200020f16ff */
[----:B---3--:R-:W-:Y:S01]  /*d090*/  IMAD R16, R3, 0x4, R26 ;  /* 0x0000000403107824 */ /* 0x008fe200078e021a */
[----:B------:R-:W-:-:S02]  /*d0a0*/  LEA R24, P3, R26, R13, 0x2 ;  /* 0x0000000d1a187211 */ /* 0x000fc400078610ff */
[----:B------:R-:W-:Y:S01]  /*d0b0*/  ISETP.LT.AND P1, PT, R156, UR4, !P0 ;  /* 0x000000049c007c0c */ /* 0x000fe2000c721270 */
[----:B------:R-:W-:Y:S01]  /*d0c0*/  ULDC UR4, c[0x0][0x22c] ;  /* 0x00008b0000047ab9 */ /* 0x000fe20000000800 */
[-C--:B------:R-:W-:Y:S01]  /*d0d0*/  LEA.HI.X.SX32 R25, R26, R12.reuse, 0x2, P3 ;  /* 0x0000000c1a197211 */ /* 0x080fe200018f16ff */
[----:B------:R3:W-:Y:S01]  /*d0e0*/  @P2 STG.E desc[UR14][R6.64], R21 ;  /* 0x0000001506002986 */ /* 0x0007e2000c10190e */
[C---:B--2---:R-:W-:Y:S01]  /*d0f0*/  IMAD R20, R3.reuse, 0x4, R16 ;  /* 0x0000000403147824 */ /* 0x044fe200078e0210 */
[-C--:B------:R-:W-:Y:S02]  /*d100*/  LEA R8, P2, R16, R13.reuse, 0x2 ;  /* 0x0000000d10087211 */ /* 0x080fe400078410ff */
[----:B------:R-:W-:Y:S01]  /*d110*/  ISETP.LT.AND P6, PT, R154, UR4, !P0 ;  /* 0x000000049a007c0c */ /* 0x000fe2000c7c1270 */
[----:B------:R-:W-:Y:S01]  /*d120*/  ULDC UR4, c[0x0][0x22c] ;  /* 0x00008b0000047ab9 */ /* 0x000fe20000000800 */
[----:B------:R2:W-:Y:S01]  /*d130*/  @P5 STG.E desc[UR14][R24.64], R18 ;  /* 0x0000001218005986 */ /* 0x0005e2000c10190e */
[----:B------:R-:W-:Y:S01]  /*d140*/  LEA.HI.X.SX32 R9, R16, R12, 0x2, P2 ;  /* 0x0000000c10097211 */ /* 0x000fe200010f16ff */
[----:B------:R-:W-:Y:S01]  /*d150*/  IMAD R26, R3, 0x4, R20 ;  /* 0x00000004031a7824 */ /* 0x000fe200078e0214 */
[----:B-1----:R-:W-:-:S02]  /*d160*/  LEA R10, P5, R20, R13, 0x2 ;  /* 0x0000000d140a7211 */ /* 0x002fc400078a10ff */
[----:B------:R-:W-:Y:S01]  /*d170*/  ISETP.LT.AND P4, PT, R153, UR4, !P0 ;  /* 0x0000000499007c0c */ /* 0x000fe2000c781270 */
[----:B------:R-:W-:Y:S01]  /*d180*/  ULDC UR4, c[0x0][0x22c] ;  /* 0x00008b0000047ab9 */ /* 0x000fe20000000800 */
[-C--:B------:R-:W-:Y:S01]  /*d190*/  LEA.HI.X.SX32 R11, R20, R12.reuse, 0x2, P5 ;  /* 0x0000000c140b7211 */ /* 0x080fe200028f16ff */
[----:B------:R1:W-:Y:S01]  /*d1a0*/  @P1 STG.E desc[UR14][R8.64], R22 ;  /* 0x0000001608001986 */ /* 0x0003e2000c10190e */
[C---:B------:R-:W-:Y:S01]  /*d1b0*/  IMAD R20, R3.reuse, 0x4, R26 ;  /* 0x0000000403147824 */ /* 0x040fe200078e021a */
[-C--:B---3--:R-:W-:Y:S02]  /*d1c0*/  LEA R6, P1, R26, R13.reuse, 0x2 ;  /* 0x0000000d1a067211 */ /* 0x088fe400078210ff */
[----:B------:R-:W-:Y:S01]  /*d1d0*/  ISETP.LT.AND P3, PT, R152, UR4, !P0 ;  /* 0x0000000498007c0c */ /* 0x000fe2000c761270 */
[----:B------:R-:W-:Y:S01]  /*d1e0*/  ULDC UR4, c[0x0][0x22c] ;  /* 0x00008b0000047ab9 */ /* 0x000fe20000000800 */
[----:B------:R3:W-:Y:S01]  /*d1f0*/  @P6 STG.E desc[UR14][R10.64], R19 ;  /* 0x000000130a006986 */ /* 0x0007e2000c10190e */
[-C--:B------:R-:W-:Y:S01]  /*d200*/  LEA.HI.X.SX32 R7, R26, R12.reuse, 0x2, P1 ;  /* 0x0000000c1a077211 */ /* 0x080fe200008f16ff */
[----:B--2---:R-:W-:Y:S01]  /*d210*/  IMAD R18, R3, 0x4, R20 ;  /* 0x0000000403127824 */ /* 0x004fe200078e0214 */
[CC--:B------:R-:W-:Y:S01]  /*d220*/  LEA R16, P6, R20.reuse, R13.reuse, 0x2 ;  /* 0x0000000d14107211 */ /* 0x0c0fe200078c10ff */
[----:B------:R-:W2:Y:S01]  /*d230*/  LDS.128 R24, [R2+UR7+0x800] ;  /* 0x0008000702187984 */ /* 0x000ea20008000c00 */
[----:B------:R-:W-:Y:S01]  /*d240*/  ISETP.LT.AND P2, PT, R151, UR4, !P0 ;  /* 0x0000000497007c0c */ /* 0x000fe2000c741270 */
[----:B------:R-:W-:Y:S01]  /*d250*/  ULDC UR4, c[0x0][0x22c] ;  /* 0x00008b0000047ab9 */ /* 0x000fe20000000800 */
[----:B------:R-:W-:Y:S01]  /*d260*/  LEA.HI.X.SX32 R17, R20, R12, 0x2, P6 ;  /* 0x0000000c14117211 */ /* 0x000fe200030f16ff */
[----:B------:R4:W-:Y:S01]  /*d270*/  @P4 STG.E desc[UR14][R6.64], R23 ;  /* 0x0000001706004986 */ /* 0x0009e2000c10190e */
[----:B------:R-:W-:Y:S01]  /*d280*/  IMAD R20, R3, 0x4, R18 ;  /* 0x0000000403147824 */ /* 0x000fe200078e0212 */
[----:B-1----:R-:W-:-:S02]  /*d290*/  LEA R8, P4, R18, R13, 0x2 ;  /* 0x0000000d12087211 */ /* 0x002fc400078810ff */
[----:B------:R-:W-:Y:S01]  /*d2a0*/  ISETP.LT.AND P5, PT, R150, UR4, !P0 ;  /* 0x0000000496007c0c */ /* 0x000fe2000c7a1270 */
[----:B------:R-:W-:Y:S01]  /*d2b0*/  ULDC UR4, c[0x0][0x22c] ;  /* 0x00008b0000047ab9 */ /* 0x000fe20000000800 */
[----:B------:R1:W-:Y:S01]  /*d2c0*/  @P3 STG.E desc[UR14][R16.64], R32 ;  /* 0x0000002010003986 */ /* 0x0003e2000c10190e */
[-C--:B------:R-:W-:Y:S01]  /*d2d0*/  LEA.HI.X.SX32 R9, R18, R12.reuse, 0x2, P4 ;  /* 0x0000000c12097211 */ /* 0x080fe200020f16ff */
[----:B------:R-:W-:Y:S01]  /*d2e0*/  IMAD R18, R3, 0x4, R20 ;  /* 0x0000000403127824 */ /* 0x000fe200078e0214 */
[CC--:B---3--:R-:W-:Y:S02]  /*d2f0*/  LEA R10, P3, R20.reuse, R13.reuse, 0x2 ;  /* 0x0000000d140a7211 */ /* 0x0c8fe400078610ff */
[----:B------:R-:W-:Y:S01]  /*d300*/  ISETP.LT.AND P1, PT, R149, UR4, !P0 ;  /* 0x0000000495007c0c */ /* 0x000fe2000c721270 */
[----:B------:R-:W-:Y:S01]  /*d310*/  ULDC UR4, c[0x0][0x22c] ;  /* 0x00008b0000047ab9 */ /* 0x000fe20000000800 */
[----:B------:R-:W-:Y:S01]  /*d320*/  LEA.HI.X.SX32 R11, R20, R12, 0x2, P3 ;  /* 0x0000000c140b7211 */ /* 0x000fe200018f16ff */
[----:B------:R3:W-:Y:S01]  /*d330*/  @P2 STG.E desc[UR14][R8.64], R64 ;  /* 0x0000004008002986 */ /* 0x0007e2000c10190e */
[----:B------:R-:W-:Y:S01]  /*d340*/  IMAD R20, R3, 0x4, R18 ;  /* 0x0000000403147824 */ /* 0x000fe200078e0212 */
[----:B----4-:R-:W-:-:S02]  /*d350*/  LEA R6, P2, R18, R13, 0x2 ;  /* 0x0000000d12067211 */ /* 0x010fc400078410ff */
[----:B------:R-:W-:Y:S01]  /*d360*/  ISETP.LT.AND P6, PT, R148, UR4, !P0 ;  /* 0x0000000494007c0c */ /* 0x000fe2000c7c1270 */
[----:B------:R-:W-:Y:S01]  /*d370*/  ULDC UR4, c[0x0][0x22c] ;  /* 0x00008b0000047ab9 */ /* 0x000fe20000000800 */
[----:B------:R4:W-:Y:S01]  /*d380*/  @P5 STG.E desc[UR14][R10.64], R33 ;  /* 0x000000210a005986 */ /* 0x0009e2000c10190e */
[-C--:B------:R-:W-:Y:S01]  /*d390*/  LEA.HI.X.SX32 R7, R18, R12.reuse, 0x2, P2 ;  /* 0x0000000c12077211 */ /* 0x080fe200010f16ff */
[----:B------:R-:W-:Y:S01]  /*d3a0*/  IMAD R18, R3, 0x4, R20 ;  /* 0x0000000403127824 */ /* 0x000fe200078e0214 */
[CC--:B-1----:R-:W-:Y:S02]  /*d3b0*/  LEA R16, P5, R20.reuse, R13.reuse, 0x2 ;  /* 0x0000000d14107211 */ /* 0x0c2fe400078a10ff */
[----:B------:R-:W-:Y:S01]  /*d3c0*/  ISETP.LT.AND P4, PT, R63, UR4, !P0 ;  /* 0x000000043f007c0c */ /* 0x000fe2000c781270 */
[----:B------:R-:W-:Y:S01]  /*d3d0*/  ULDC UR4, c[0x0][0x22c] ;  /* 0x00008b0000047ab9 */ /* 0x000fe20000000800 */
[----:B------:R-:W-:Y:S01]  /*d3e0*/  LEA.HI.X.SX32 R17, R20, R12, 0x2, P5 ;  /* 0x0000000c14117211 */ /* 0x000fe200028f16ff */
[----:B------:R1:W-:Y:S01]  /*d3f0*/  @P1 STG.E desc[UR14][R6.64], R65 ;  /* 0x0000004106001986 */ /* 0x0003e2000c10190e */
[----:B------:R-:W-:Y:S01]  /*d400*/  IMAD R20, R3, 0x4, R18 ;  /* 0x0000000403147824 */ /* 0x000fe200078e0212 */
[----:B---3--:R-:W-:-:S02]  /*d410*/  LEA R8, P1, R18, R13, 0x2 ;  /* 0x0000000d12087211 */ /* 0x008fc400078210ff */
[----:B------:R-:W-:Y:S01]  /*d420*/  ISETP.LT.AND P3, PT, R62, UR4, !P0 ;  /* 0x000000043e007c0c */ /* 0x000fe2000c761270 */
[----:B------:R-:W-:Y:S01]  /*d430*/  ULDC UR4, c[0x0][0x22c] ;  /* 0x00008b0000047ab9 */ /* 0x000fe20000000800 */
[----:B------:R3:W-:Y:S01]  /*d440*/  @P6 STG.E desc[UR14][R16.64], R34 ;  /* 0x0000002210006986 */ /* 0x0007e2000c10190e */
[-C--:B------:R-:W-:Y:S01]  /*d450*/  LEA.HI.X.SX32 R9, R18, R12.reuse, 0x2, P1 ;  /* 0x0000000c12097211 */ /* 0x080fe200008f16ff */
[----:B------:R-:W-:Y:S01]  /*d460*/  IMAD R18, R3, 0x4, R20 ;  /* 0x0000000403127824 */ /* 0x000fe200078e0214 */
[CC--:B----4-:R-:W-:Y:S02]  /*d470*/  LEA R10, P6, R20.reuse, R13.reuse, 0x2 ;  /* 0x0000000d140a7211 */ /* 0x0d0fe400078c10ff */
        /* <DEDUP_REMOVED lines=143> */
[----:B------:R-:W-:Y:S01]  /*dd70*/  ISETP.LT.AND P2, PT, R37, UR4, !P0 ;  /* 0x0000000425007c0c */ /* 0x000fe2000c741270 */
[----:B------:R-:W-:Y:S01]  /*dd80*/  ULDC UR4, c[0x0][0x22c] ;  /* 0x00008b0000047ab9 */ /* 0x000fe20000000800 */
[-C--:B----4-:R-:W-:Y:S01]  /*dd90*/  LEA R10, P6, R20, R13.reuse, 0x2 ;  /* 0x0000000d140a7211 */ /* 0x090fe200078c10ff */
[----:B------:R4:W-:Y:S01]  /*dda0*/  @P4 STG.E desc[UR14][R8.64], R110 ;  /* 0x0000006e08004986 */ /* 0x0009e2000c10190e */
[----:B------:R-:W-:Y:S01]  /*ddb0*/  ISETP.LT.AND P5, PT, R36, UR4, !P0 ;  /* 0x0000000424007c0c */ /* 0x000fe2000c7a1270 */
[----:B------:R-:W-:Y:S01]  /*ddc0*/  ULDC UR4, c[0x0][0x22c] ;  /* 0x00008b0000047ab9 */ /* 0x000fe20000000800 */
[----:B------:R-:W-:Y:S01]  /*ddd0*/  LEA.HI.X.SX32 R11, R20, R12, 0x2, P6 ;  /* 0x0000000c140b7211 */ /* 0x000fe200030f16ff */
[----:B------:R-:W-:Y:S01]  /*dde0*/  IMAD R20, R3, 0x4, R18 ;  /* 0x0000000403147824 */ /* 0x000fe200078e0212 */
[----:B-1----:R-:W-:-:S02]  /*ddf0*/  LEA R6, P4, R18, R13, 0x2 ;  /* 0x0000000d12067211 */ /* 0x002fc400078810ff */
[----:B------:R-:W-:Y:S01]  /*de00*/  ISETP.LT.AND P1, PT, R15, UR4, !P0 ;  /* 0x000000040f007c0c */ /* 0x000fe2000c721270 */
[----:B------:R-:W-:Y:S01]  /*de10*/  ULDC UR4, c[0x0][0x22c] ;  /* 0x00008b0000047ab9 */ /* 0x000fe20000000800 */
[----:B------:R-:W-:Y:S01]  /*de20*/  @P3 STG.E desc[UR14][R10.64], R107 ;  /* 0x0000006b0a003986 */ /* 0x000fe2000c10190e */
[----:B------:R-:W-:Y:S01]  /*de30*/  ISETP.LT.AND P6, PT, R14, UR4, !P0 ;  /* 0x000000040e007c0c */ /* 0x000fe2000c7c1270 */
[C---:B---3--:R-:W-:Y:S01]  /*de40*/  IMAD R16, R3.reuse, 0x4, R20 ;  /* 0x0000000403107824 */ /* 0x048fe200078e0214 */
[-C--:B------:R-:W-:Y:S01]  /*de50*/  LEA.HI.X.SX32 R7, R18, R12.reuse, 0x2, P4 ;  /* 0x0000000c12077211 */ /* 0x080fe200020f16ff */
[----:B------:R-:W-:Y:S01]  /*de60*/  ULDC UR4, c[0x0][0x22c] ;  /* 0x00008b0000047ab9 */ /* 0x000fe20000000800 */
[-C--:B------:R-:W-:Y:S01]  /*de70*/  LEA R14, P3, R20, R13.reuse, 0x2 ;  /* 0x0000000d140e7211 */ /* 0x080fe200078610ff */
[----:B------:R-:W-:Y:S01]  /*de80*/  IMAD R18, R3, 0x4, R16 ;  /* 0x0000000403127824 */ /* 0x000fe200078e0210 */
[----:B------:R-:W-:Y:S01]  /*de90*/  ISETP.LT.AND P4, PT, R4, UR4, !P0 ;  /* 0x0000000404007c0c */ /* 0x000fe2000c781270 */
[----:B------:R1:W-:Y:S01]  /*dea0*/  @P2 STG.E desc[UR14][R6.64], R111 ;  /* 0x0000006f06002986 */ /* 0x0003e2000c10190e */
[----:B------:R-:W-:Y:S01]  /*deb0*/  LEA.HI.X.SX32 R15, R20, R12, 0x2, P3 ;  /* 0x0000000c140f7211 */ /* 0x000fe200018f16ff */
[----:B------:R-:W-:Y:S01]  /*dec0*/  ULDC UR4, c[0x0][0x22c] ;  /* 0x00008b0000047ab9 */ /* 0x000fe20000000800 */
[----:B------:R-:W-:-:S02]  /*ded0*/  LEA R4, P2, R16, R13, 0x2 ;  /* 0x0000000d10047211 */ /* 0x000fc400078410ff */
[----:B------:R-:W-:Y:S01]  /*dee0*/  ISETP.LT.AND P3, PT, R197, UR4, !P0 ;  /* 0x00000004c5007c0c */ /* 0x000fe2000c761270 */
[----:B------:R3:W-:Y:S01]  /*def0*/  @P5 STG.E desc[UR14][R14.64], R120 ;  /* 0x000000780e005986 */ /* 0x0007e2000c10190e */
[-C--:B------:R-:W-:Y:S01]  /*df00*/  LEA.HI.X.SX32 R5, R16, R12.reuse, 0x2, P2 ;  /* 0x0000000c10057211 */ /* 0x080fe200010f16ff */
[C---:B------:R-:W-:Y:S01]  /*df10*/  IMAD R16, R3.reuse, 0x4, R18 ;  /* 0x0000000403107824 */ /* 0x040fe200078e0212 */
[CC--:B----4-:R-:W-:Y:S01]  /*df20*/  LEA R8, P5, R18.reuse, R13.reuse, 0x2 ;  /* 0x0000000d12087211 */ /* 0x0d0fe200078a10ff */
[----:B------:R-:W-:Y:S02]  /*df30*/  ULDC UR4, c[0x0][0x22c] ;  /* 0x00008b0000047ab9 */ /* 0x000fe40000000800 */
[----:B------:R4:W-:Y:S01]  /*df40*/  @P1 STG.E desc[UR14][R4.64], R124 ;  /* 0x0000007c04001986 */ /* 0x0009e2000c10190e */
[----:B------:R-:W-:Y:S01]  /*df50*/  LEA.HI.X.SX32 R9, R18, R12, 0x2, P5 ;  /* 0x0000000c12097211 */ /* 0x000fe200028f16ff */
[----:B------:R-:W-:Y:S01]  /*df60*/  IMAD R18, R3, 0x4, R16 ;  /* 0x0000000403127824 */ /* 0x000fe200078e0210 */
[----:B-1----:R-:W-:-:S02]  /*df70*/  LEA R6, P1, R16, R13, 0x2 ;  /* 0x0000000d10067211 */ /* 0x002fc400078210ff */
[----:B------:R-:W-:Y:S01]  /*df80*/  ISETP.LT.AND P2, PT, R198, UR4, !P0 ;  /* 0x00000004c6007c0c */ /* 0x000fe2000c741270 */
[----:B------:R1:W-:Y:S01]  /*df90*/  @P6 STG.E desc[UR14][R8.64], R121 ;  /* 0x0000007908006986 */ /* 0x0003e2000c10190e */
[-C--:B------:R-:W-:Y:S01]  /*dfa0*/  LEA.HI.X.SX32 R7, R16, R12.reuse, 0x2, P1 ;  /* 0x0000000c10077211 */ /* 0x080fe200008f16ff */
[C---:B---3--:R-:W-:Y:S01]  /*dfb0*/  IMAD R14, R3.reuse, 0x4, R18 ;  /* 0x00000004030e7824 */ /* 0x048fe200078e0212 */
[CC--:B------:R-:W-:Y:S01]  /*dfc0*/  LEA R10, P6, R18.reuse, R13.reuse, 0x2 ;  /* 0x0000000d120a7211 */ /* 0x0c0fe200078c10ff */
[----:B------:R-:W-:Y:S02]  /*dfd0*/  ULDC UR4, c[0x0][0x22c] ;  /* 0x00008b0000047ab9 */ /* 0x000fe40000000800 */
[----:B------:R3:W-:Y:S01]  /*dfe0*/  @P4 STG.E desc[UR14][R6.64], R125 ;  /* 0x0000007d06004986 */ /* 0x0007e2000c10190e */
[----:B------:R-:W-:Y:S01]  /*dff0*/  LEA.HI.X.SX32 R11, R18, R12, 0x2, P6 ;  /* 0x0000000c120b7211 */ /* 0x000fe200030f16ff */
[----:B------:R-:W-:Y:S01]  /*e000*/  IMAD R16, R3, 0x4, R14 ;  /* 0x0000000403107824 */ /* 0x000fe200078e020e */
[----:B----4-:R-:W-:-:S02]  /*e010*/  LEA R4, P4, R14, R13, 0x2 ;  /* 0x0000000d0e047211 */ /* 0x010fc400078810ff */
[----:B------:R-:W-:Y:S01]  /*e020*/  ISETP.LT.AND P5, PT, R201, UR4, !P0 ;  /* 0x00000004c9007c0c */ /* 0x000fe2000c7a1270 */
[----:B------:R4:W-:Y:S01]  /*e030*/  @P3 STG.E desc[UR14][R10.64], R122 ;  /* 0x0000007a0a003986 */ /* 0x0009e2000c10190e */
[-C--:B------:R-:W-:Y:S01]  /*e040*/  LEA.HI.X.SX32 R5, R14, R12.reuse, 0x2, P4 ;  /* 0x0000000c0e057211 */ /* 0x080fe200020f16ff */
[C---:B------:R-:W-:Y:S01]  /*e050*/  IMAD R14, R3.reuse, 0x4, R16 ;  /* 0x00000004030e7824 */ /* 0x040fe200078e0210 */
[-C--:B-1----:R-:W-:Y:S01]  /*e060*/  LEA R8, P3, R16, R13.reuse, 0x2 ;  /* 0x0000000d10087211 */ /* 0x082fe200078610ff */
[----:B------:R-:W-:Y:S02]  /*e070*/  ULDC UR4, c[0x0][0x22c] ;  /* 0x00008b0000047ab9 */ /* 0x000fe40000000800 */
[----:B------:R-:W-:Y:S01]  /*e080*/  ISETP.LT.AND P1, PT, R202, UR4, !P0 ;  /* 0x00000004ca007c0c */ /* 0x000fe2000c721270 */
[----:B------:R-:W-:Y:S01]  /*e090*/  ULDC UR4, c[0x0][0x22c] ;  /* 0x00008b0000047ab9 */ /* 0x000fe20000000800 */
[----:B------:R-:W-:Y:S01]  /*e0a0*/  LEA.HI.X.SX32 R9, R16, R12, 0x2, P3 ;  /* 0x0000000c10097211 */ /* 0x000fe200018f16ff */
[----:B------:R1:W-:Y:S01]  /*e0b0*/  @P2 STG.E desc[UR14][R4.64], R126 ;  /* 0x0000007e04002986 */ /* 0x0003e2000c10190e */
[----:B------:R-:W-:Y:S01]  /*e0c0*/  IMAD R16, R3, 0x4, R14 ;  /* 0x0000000403107824 */ /* 0x000fe200078e020e */
[----:B---3--:R-:W-:-:S02]  /*e0d0*/  LEA R6, P2, R14, R13, 0x2 ;  /* 0x0000000d0e067211 */ /* 0x008fc400078410ff */
        /* <DEDUP_REMOVED lines=13> */
[----:B------:R-:W-:Y:S01]  /*e1b0*/  ULDC UR4, c[0x0][0x22c] ;  /* 0x00008b0000047ab9 */ /* 0x000fe20000000800 */
[CC--:B---3--:R-:W-:Y:S01]  /*e1c0*/  LEA R8, P6, R16.reuse, R13.reuse, 0x2 ;  /* 0x0000000d10087211 */ /* 0x0c8fe200078c10ff */
[----:B------:R-:W-:Y:S01]  /*e1d0*/  IMAD R14, R3, 0x4, R16 ;  /* 0x00000004030e7824 */ /* 0x000fe200078e0210 */
[----:B------:R-:W-:Y:S01]  /*e1e0*/  ISETP.LT.AND P3, PT, R209, UR4, !P0 ;  /* 0x00000004d1007c0c */ /* 0x000fe2000c761270 */
[----:B------:R-:W-:Y:S01]  /*e1f0*/  ULDC UR4, c[0x0][0x22c] ;  /* 0x00008b0000047ab9 */ /* 0x000fe20000000800 */
[-C--:B------:R-:W-:Y:S01]  /*e200*/  LEA.HI.X.SX32 R9, R16, R12.reuse, 0x2, P6 ;  /* 0x0000000c10097211 */ /* 0x080fe200030f16ff */
[----:B------:R-:W-:Y:S01]  /*e210*/  IMAD R16, R3, 0x4, R14 ;  /* 0x0000000403107824 */ /* 0x000fe200078e020e */
[----:B------:R-:W-:Y:S01]  /*e220*/  ISETP.LT.AND P2, PT, R210, UR4, !P0 ;  /* 0x00000004d2007c0c */ /* 0x000fe2000c741270 */
[----:B------:R-:W-:Y:S01]  /*e230*/  ULDC UR4, c[0x0][0x22c] ;  /* 0x00008b0000047ab9 */ /* 0x000fe20000000800 */
[CC--:B----4-:R-:W-:Y:S01]  /*e240*/  LEA R6, P6, R14.reuse, R13.reuse, 0x2 ;  /* 0x0000000d0e067211 */ /* 0x0d0fe200078c10ff */
[----:B------:R3:W-:Y:S01]  /*e250*/  @P4 STG.E desc[UR14][R4.64], R136 ;  /* 0x0000008804004986 */ /* 0x0007e2000c10190e */
[----:B------:R-:W-:Y:S01]  /*e260*/  ISETP.LT.AND P1, PT, R213, UR4, !P0 ;  /* 0x00000004d5007c0c */ /* 0x000fe2000c721270 */
[----:B------:R-:W-:Y:S01]  /*e270*/  ULDC UR4, c[0x0][0x22c] ;  /* 0x00008b0000047ab9 */ /* 0x000fe20000000800 */
[-C--:B------:R-:W-:Y:S01]  /*e280*/  LEA.HI.X.SX32 R7, R14, R12.reuse, 0x2, P6 ;  /* 0x0000000c0e077211 */ /* 0x080fe200030f16ff */
[C---:B------:R-:W-:Y:S01]  /*e290*/  IMAD R14, R3.reuse, 0x4, R16 ;  /* 0x00000004030e7824 */ /* 0x040fe200078e0210 */
[-C--:B-1----:R-:W-:Y:S01]  /*e2a0*/  LEA R10, P6, R16, R13.reuse, 0x2 ;  /* 0x0000000d100a7211 */ /* 0x082fe200078c10ff */
[----:B------:R1:W-:Y:S01]  /*e2b0*/  @P3 STG.E desc[UR14][R8.64], R133 ;  /* 0x0000008508003986 */ /* 0x0003e2000c10190e */
[----:B------:R-:W-:Y:S01]  /*e2c0*/  ISETP.LT.AND P5, PT, R214, UR4, !P0 ;  /* 0x00000004d6007c0c */ /* 0x000fe2000c7a1270 */
[----:B------:R-:W-:Y:S01]  /*e2d0*/  ULDC UR4, c[0x0][0x22c] ;  /* 0x00008b0000047ab9 */ /* 0x000fe20000000800 */
[-C--:B------:R-:W-:Y:S01]  /*e2e0*/  LEA.HI.X.SX32 R11, R16, R12.reuse, 0x2, P6 ;  /* 0x0000000c100b7211 */ /* 0x080fe200030f16ff */
[----:B------:R-:W-:Y:S01]  /*e2f0*/  IMAD R16, R3, 0x4, R14 ;  /* 0x0000000403107824 */ /* 0x000fe200078e020e */
[----:B------:R-:W-:Y:S01]  /*e300*/  ISETP.LT.AND P4, PT, R217, UR4, !P0 ;  /* 0x00000004d9007c0c */ /* 0x000fe2000c781270 */
[----:B------:R-:W-:Y:S01]  /*e310*/  ULDC UR4, c[0x0][0x22c] ;  /* 0x00008b0000047ab9 */ /* 0x000fe20000000800 */
[-C--:B---3--:R-:W-:Y:S01]  /*e320*/  LEA R4, P6, R14, R13.reuse, 0x2 ;  /* 0x0000000d0e047211 */ /* 0x088fe200078c10ff */
[----:B------:R3:W-:Y:S01]  /*e330*/  @P2 STG.E desc[UR14][R6.64], R137 ;  /* 0x0000008906002986 */ /* 0x0007e2000c10190e */
[C---:B------:R-:W-:Y:S01]  /*e340*/  IMAD R2, R3.reuse, 0x4, R16 ;  /* 0x0000000403027824 */ /* 0x040fe200078e0210 */
[----:B------:R-:W-:Y:S01]  /*e350*/  ISETP.LT.AND P3, PT, R218, UR4, !P0 ;  /* 0x00000004da007c0c */ /* 0x000fe2000c761270 */
[----:B------:R-:W-:Y:S01]  /*e360*/  ULDC UR4, c[0x0][0x22c] ;  /* 0x00008b0000047ab9 */ /* 0x000fe20000000800 */
[----:B------:R-:W-:Y:S01]  /*e370*/  LEA.HI.X.SX32 R5, R14, R12, 0x2, P6 ;  /* 0x0000000c0e057211 */ /* 0x000fe200030f16ff */
[----:B------:R4:W-:Y:S01]  /*e380*/  @P1 STG.E desc[UR14][R10.64], R134 ;  /* 0x000000860a001986 */ /* 0x0009e2000c10190e */
[----:B------:R-:W-:Y:S01]  /*e390*/  IMAD R14, R3, 0x4, R2 ;  /* 0x00000004030e7824 */ /* 0x000fe200078e0202 */
[----:B-1----:R-:W-:-:S02]  /*e3a0*/  LEA R8, P6, R2, R13, 0x2 ;  /* 0x0000000d02087211 */ /* 0x002fc400078c10ff */
[----:B------:R1:W-:Y:S01]  /*e3b0*/  @P5 STG.E desc[UR14][R4.64], R138 ;  /* 0x0000008a04005986 */ /* 0x0003e2000c10190e */
[----:B------:R-:W-:Y:S01]  /*e3c0*/  ISETP.LT.AND P2, PT, R221, UR4, !P0 ;  /* 0x00000004dd007c0c */ /* 0x000fe2000c741270 */
[----:B------:R-:W-:Y:S01]  /*e3d0*/  ULDC UR4, c[0x0][0x22c] ;  /* 0x00008b0000047ab9 */ /* 0x000fe20000000800 */
[----:B---3--:R-:W-:Y:S02]  /*e3e0*/  LEA R6, P5, R16, R13, 0x2 ;  /* 0x0000000d10067211 */ /* 0x008fe400078a10ff */
[-C--:B------:R-:W-:Y:S02]  /*e3f0*/  LEA.HI.X.SX32 R9, R2, R12.reuse, 0x2, P6 ;  /* 0x0000000c02097211 */ /* 0x080fe400030f16ff */
[----:B------:R-:W-:Y:S01]  /*e400*/  LEA.HI.X.SX32 R7, R16, R12, 0x2, P5 ;  /* 0x0000000c10077211 */ /* 0x000fe200028f16ff */
[----:B------:R-:W-:Y:S01]  /*e410*/  IMAD R16, R3, 0x4, R14 ;  /* 0x0000000403107824 */ /* 0x000fe200078e020e */
[----:B------:R-:W-:Y:S01]  /*e420*/  ISETP.LT.AND P1, PT, R225, UR4, !P0 ;  /* 0x00000004e1007c0c */ /* 0x000fe2000c721270 */
[----:B------:R-:W-:-:S02]  /*e430*/  ULDC UR4, c[0x0][0x22c] ;  /* 0x00008b0000047ab9 */ /* 0x000fc40000000800 */
[C---:B------:R-:W-:Y:S01]  /*e440*/  IMAD R18, R3.reuse, 0x4, R16 ;  /* 0x0000000403127824 */ /* 0x040fe200078e0210 */
[----:B------:R3:W-:Y:S01]  /*e450*/  @P4 STG.E desc[UR14][R6.64], R135 ;  /* 0x0000008706004986 */ /* 0x0007e2000c10190e */
[-C--:B----4-:R-:W-:Y:S02]  /*e460*/  LEA R10, P6, R16, R13.reuse, 0x2 ;  /* 0x0000000d100a7211 */ /* 0x090fe400078c10ff */
[C---:B------:R-:W-:Y:S01]  /*e470*/  IMAD R20, R3.reuse, 0x4, R18 ;  /* 0x0000000403147824 */ /* 0x040fe200078e0212 */
[----:B------:R-:W-:Y:S01]  /*e480*/  @P3 STG.E desc[UR14][R8.64], R139 ;  /* 0x0000008b08003986 */ /* 0x000fe2000c10190e */
[-C--:B-1----:R-:W-:Y:S02]  /*e490*/  LEA R4, P3, R14, R13.reuse, 0x2 ;  /* 0x0000000d0e047211 */ /* 0x082fe400078610ff */
[-C--:B------:R-:W-:Y:S02]  /*e4a0*/  LEA.HI.X.SX32 R11, R16, R12.reuse, 0x2, P6 ;  /* 0x0000000c100b7211 */ /* 0x080fe400030f16ff */
[----:B------:R-:W-:Y:S01]  /*e4b0*/  LEA.HI.X.SX32 R5, R14, R12, 0x2, P3 ;  /* 0x0000000c0e057211 */ /* 0x000fe200018f16ff */
[C---:B------:R-:W-:Y:S01]  /*e4c0*/  IMAD R14, R3.reuse, 0x4, R20 ;  /* 0x00000004030e7824 */ /* 0x040fe200078e0214 */
[----:B------:R-:W-:Y:S01]  /*e4d0*/  ISETP.LT.AND P5, PT, R226, UR4, !P0 ;  /* 0x00000004e2007c0c */ /* 0x000fe2000c7a1270 */
[----:B------:R-:W-:Y:S01]  /*e4e0*/  ULDC UR4, c[0x0][0x22c] ;  /* 0x00008b0000047ab9 */ /* 0x000fe20000000800 */
[-C--:B---3--:R-:W-:Y:S01]  /*e4f0*/  LEA R6, P6, R18, R13.reuse, 0x2 ;  /* 0x0000000d12067211 */ /* 0x088fe200078c10ff */
[----:B------:R-:W-:Y:S01]  /*e500*/  IMAD R16, R3, 0x4, R14 ;  /* 0x0000000403107824 */ /* 0x000fe200078e020e */
[----:B--2---:R1:W-:Y:S01]  /*e510*/  @P2 STG.E desc[UR14][R4.64], R24 ;  /* 0x0000001804002986 */ /* 0x0043e2000c10190e */
[----:B------:R-:W-:Y:S01]  /*e520*/  ISETP.LT.AND P4, PT, R229, UR4, !P0 ;  /* 0x00000004e5007c0c */ /* 0x000fe2000c781270 */
[----:B------:R-:W-:Y:S01]  /*e530*/  ULDC UR4, c[0x0][0x22c] ;  /* 0x00008b0000047ab9 */ /* 0x000fe20000000800 */
[----:B------:R-:W-:Y:S01]  /*e540*/  IMAD R22, R3, 0x4, R16 ;  /* 0x0000000403167824 */ /* 0x000fe200078e0210 */
[----:B------:R2:W-:Y:S01]  /*e550*/  @P1 STG.E desc[UR14][R10.64], R236 ;  /* 0x000000ec0a001986 */ /* 0x0005e2000c10190e */
[----:B------:R-:W-:-:S02]  /*e560*/  LEA R2, P1, R20, R13, 0x2 ;  /* 0x0000000d14027211 */ /* 0x000fc400078210ff */
[----:B------:R-:W-:Y:S01]  /*e570*/  IMAD R15, R3, 0x4, R22 ;  /* 0x00000004030f7824 */ /* 0x000fe200078e0216 */
[----:B------:R-:W-:Y:S01]  /*e580*/  ISETP.LT.AND P3, PT, R230, UR4, !P0 ;  /* 0x00000004e6007c0c */ /* 0x000fe2000c761270 */
[----:B------:R-:W-:Y:S01]  /*e590*/  ULDC UR4, c[0x0][0x22c] ;  /* 0x00008b0000047ab9 */ /* 0x000fe20000000800 */
[-C--:B------:R-:W-:Y:S02]  /*e5a0*/  LEA.HI.X.SX32 R3, R20, R12.reuse, 0x2, P1 ;  /* 0x0000000c14037211 */ /* 0x080fe400008f16ff */
[-C--:B------:R-:W-:Y:S02]  /*e5b0*/  LEA.HI.X.SX32 R7, R18, R12.reuse, 0x2, P6 ;  /* 0x0000000c12077211 */ /* 0x080fe400030f16ff */
[-C--:B-1----:R-:W-:Y:S02]  /*e5c0*/  LEA R4, P1, R16, R13.reuse, 0x2 ;  /* 0x0000000d10047211 */ /* 0x082fe400078210ff */
[----:B------:R-:W-:Y:S01]  /*e5d0*/  LEA R8, P6, R14, R13, 0x2 ;  /* 0x0000000d0e087211 */ /* 0x000fe200078c10ff */
[----:B------:R1:W-:Y:S01]  /*e5e0*/  @P5 STG.E desc[UR14][R6.64], R25 ;  /* 0x0000001906005986 */ /* 0x0003e2000c10190e */
[----:B------:R-:W-:Y:S01]  /*e5f0*/  ISETP.LT.AND P2, PT, R233, UR4, !P0 ;  /* 0x00000004e9007c0c */ /* 0x000fe2000c741270 */
[----:B------:R-:W-:Y:S01]  /*e600*/  ULDC UR4, c[0x0][0x22c] ;  /* 0x00008b0000047ab9 */ /* 0x000fe20000000800 */
[-C--:B------:R-:W-:Y:S01]  /*e610*/  LEA.HI.X.SX32 R5, R16, R12.reuse, 0x2, P1 ;  /* 0x0000000c10057211 */ /* 0x080fe200008f16ff */
[----:B------:R1:W-:Y:S01]  /*e620*/  @P4 STG.E desc[UR14][R2.64], R237 ;  /* 0x000000ed02004986 */ /* 0x0003e2000c10190e */
[----:B------:R-:W-:-:S02]  /*e630*/  LEA.HI.X.SX32 R9, R14, R12, 0x2, P6 ;  /* 0x0000000c0e097211 */ /* 0x000fc400030f16ff */
[----:B------:R-:W-:Y:S01]  /*e640*/  ISETP.LT.AND P1, PT, R0, UR4, !P0 ;  /* 0x0000000400007c0c */ /* 0x000fe2000c721270 */
[----:B------:R-:W-:Y:S01]  /*e650*/  ULDC UR4, c[0x0][0x22c] ;  /* 0x00008b0000047ab9 */ /* 0x000fe20000000800 */
[CC--:B------:R-:W-:Y:S01]  /*e660*/  LEA R14, P6, R15.reuse, R13.reuse, 0x2 ;  /* 0x0000000d0f0e7211 */ /* 0x0c0fe200078c10ff */
[----:B------:R1:W-:Y:S01]  /*e670*/  @P3 STG.E desc[UR14][R8.64], R26 ;  /* 0x0000001a08003986 */ /* 0x0003e2000c10190e */
[----:B------:R-:W-:Y:S02]  /*e680*/  ISETP.LT.AND P0, PT, R234, UR4, !P0 ;  /* 0x00000004ea007c0c */ /* 0x000fe4000c701270 */
[----:B------:R-:W-:Y:S01]  /*e690*/  LEA.HI.X.SX32 R15, R15, R12, 0x2, P6 ;  /* 0x0000000c0f0f7211 */ /* 0x000fe200030f16ff */
[----:B------:R1:W-:Y:S01]  /*e6a0*/  @P2 STG.E desc[UR14][R4.64], R238 ;  /* 0x000000ee04002986 */ /* 0x0003e2000c10190e */
[----:B--2---:R-:W-:-:S04]  /*e6b0*/  LEA R10, P6, R22, R13, 0x2 ;  /* 0x0000000d160a7211 */ /* 0x004fc800078c10ff */
[----:B------:R-:W-:-:S05]  /*e6c0*/  LEA.HI.X.SX32 R11, R22, R12, 0x2, P6 ;  /* 0x0000000c160b7211 */ /* 0x000fca00030f16ff */
[----:B------:R1:W-:Y:S01]  /*e6d0*/  @P1 STG.E desc[UR14][R10.64], R27 ;  /* 0x0000001b0a001986 */ /* 0x0003e2000c10190e */
[----:B------:R-:W-:Y:S05]  /*e6e0*/  @!P0 EXIT ;  /* 0x000000000000894d */ /* 0x000fea0003800000 */
[----:B------:R-:W-:Y:S01]  /*e6f0*/  STG.E desc[UR14][R14.64], R239 ;  /* 0x000000ef0e007986 */ /* 0x000fe2000c10190e */
[----:B------:R-:W-:Y:S05]  /*e700*/  EXIT ;  /* 0x000000000000794d */ /* 0x000fea0003800000 */
.L_x_2:
[----:B------:R-:W-:-:S00]  /*e710*/  BRA `(.L_x_2) ;  /* 0xfffffffc00fc7947 */ /* 0x000fc0000383ffff */
[----:B------:R-:W-:-:S00]  /*e720*/  NOP ;  /* 0x0000000000007918 */ /* 0x000fc00000000000 */
        /* <DEDUP_REMOVED lines=13> */
.L_x_3:


//--------------------- .nv.shared.matmul_kernel  --------------------------
	.section	.nv.shared.matmul_kernel,"aw",@nobits
	.sectionflags	@""
	.align	16
	.zero		1024


//--------------------- .nv.shared.reserved.0     --------------------------
	.section	.nv.shared.reserved.0,"aw",@nobits
	.weak		__nv_reservedSMEM_offset_0_alias
	.size		__nv_reservedSMEM_offset_0_alias, 0, 0
	.other		__nv_reservedSMEM_offset_0_alias,@"STO_CUDA_RESERVED_SHARED STV_DEFAULT"
__nv_reservedSMEM_offset_0_alias:
	.zero		0


//--------------------- .nv.constant0.matmul_kernel --------------------------
	.section	.nv.constant0.matmul_kernel,"a",@progbits
	.sectionflags	@""
	.align	4
.nv.constant0.matmul_kernel:
	.zero		608


//--------------------- SYMBOLS --------------------------

	.type		.nv.reservedSmem.offset0,@object
	.size		.nv.reservedSmem.offset0,0x4
